	.target	sm_90a

	.elftype	@"ET_EXEC"


//--------------------- .note.nv.tkinfo           --------------------------
	.section	.note.nv.tkinfo,"",@"SHT_NOTE"
	.sectionflags	@"SHF_NOTE_NV_TKINFO"
	.tkinfo
        /*0018*/ 	.word	0x00000002
        /*0030*/ 	.string	""
        /*0030*/ 	.string	"ptxas"
        /*0030*/ 	.string	"Cuda compilation tools, release 13.0, V13.0.88"
        /*0030*/ 	.string	"Build cuda_13.0.r13.0/compiler.36424714_0"
        /*0030*/ 	.string	"-arch sm_90a -m 64 "



//--------------------- .note.nv.cuinfo           --------------------------
	.section	.note.nv.cuinfo,"",@"SHT_NOTE"
	.sectionflags	@"SHF_NOTE_NV_CUINFO"
        /*0018*/ 	.short	0x0002
        /*001a*/ 	.short	0x005a
        /*001c*/ 	.short	0x0082
	.zero		2


//--------------------- .nv.info                  --------------------------
	.section	.nv.info,"",@"SHT_CUDA_INFO"
	.align	4


	//----- nvinfo : EIATTR_REGCOUNT
	.align		4
        /*0000*/ 	.byte	0x04, 0x2f
        /*0002*/ 	.short	(.L_16 - .L_15)
	.align		4
.L_15:
        /*0004*/ 	.word	index@(_ZN7cutlass13device_kernelINS_4gemm6kernel13GemmUniversalIN4cute5tupleIJiiiiEEENS1_10collective13CollectiveMmaINS1_39MainloopSm90TmaGmmaRmemAWarpSpecializedILi9ENS5_IJNS4_1CILi1EEESB_SB_EEENS1_32KernelTmaWarpSpecializedPingpongEEENS5_IJNSA_ILi64EEENSA_ILi128EEENSA_ILi32EEEEEEfNS5_IJSB_llEEEfNS5_IJlSB_lEEENS4_8TiledMMAINS4_8MMA_AtomIJNS4_4SM904GMMA30MMA_64x128x8_F32TF32TF32_RS_TNILNSO_7ScaleInE1ELSQ_1EEEEEENS4_6LayoutISC_NS5_IJNSA_ILi0EEESU_SU_EEEEENS5_IJNS4_10UnderscoreESX_SX_EEEEENS4_13SM90_TMA_LOADENS4_14ComposedLayoutINS4_7SwizzleILi1ELi4ELi3EEENS4_18smem_ptr_flag_bitsILi32EEENST_INS5_IJNSA_ILi8EEES16_EEENS5_IJSB_S16_EEEEEEENS4_9Copy_AtomIJNS4_39AutoVectorizingCopyWithAssumedAlignmentILi128EEEfEEENS4_8identityES10_NS11_INS12_ILi3ELi4ELi3EEES15_NST_INS5_IJS16_SH_EEENS5_IJSH_SB_EEEEEEEvS1F_EENS_8epilogue10collective6detail29Sm90TmaWarpSpecializedAdapterINS1N_15DefaultEpilogueIfSK_SK_NS1M_6thread17LinearCombinationIfLi1EffLNS1R_9ScaleType4KindE0ELNS_15FloatRoundStyleE2EfEENS1_15EpilogueDefaultEEEEEvvEEEEvNT_6ParamsE)
        /*0008*/ 	.word	0x000000a8


	//----- nvinfo : EIATTR_FRAME_SIZE
	.align		4
.L_16:
        /*000c*/ 	.byte	0x04, 0x11
        /*000e*/ 	.short	(.L_18 - .L_17)
	.align		4
.L_17:
        /*0010*/ 	.word	index@(_ZN7cutlass13device_kernelINS_4gemm6kernel13GemmUniversalIN4cute5tupleIJiiiiEEENS1_10collective13CollectiveMmaINS1_39MainloopSm90TmaGmmaRmemAWarpSpecializedILi9ENS5_IJNS4_1CILi1EEESB_SB_EEENS1_32KernelTmaWarpSpecializedPingpongEEENS5_IJNSA_ILi64EEENSA_ILi128EEENSA_ILi32EEEEEEfNS5_IJSB_llEEEfNS5_IJlSB_lEEENS4_8TiledMMAINS4_8MMA_AtomIJNS4_4SM904GMMA30MMA_64x128x8_F32TF32TF32_RS_TNILNSO_7ScaleInE1ELSQ_1EEEEEENS4_6LayoutISC_NS5_IJNSA_ILi0EEESU_SU_EEEEENS5_IJNS4_10UnderscoreESX_SX_EEEEENS4_13SM90_TMA_LOADENS4_14ComposedLayoutINS4_7SwizzleILi1ELi4ELi3EEENS4_18smem_ptr_flag_bitsILi32EEENST_INS5_IJNSA_ILi8EEES16_EEENS5_IJSB_S16_EEEEEEENS4_9Copy_AtomIJNS4_39AutoVectorizingCopyWithAssumedAlignmentILi128EEEfEEENS4_8identityES10_NS11_INS12_ILi3ELi4ELi3EEES15_NST_INS5_IJS16_SH_EEENS5_IJSH_SB_EEEEEEEvS1F_EENS_8epilogue10collective6detail29Sm90TmaWarpSpecializedAdapterINS1N_15DefaultEpilogueIfSK_SK_NS1M_6thread17LinearCombinationIfLi1EffLNS1R_9ScaleType4KindE0ELNS_15FloatRoundStyleE2EfEENS1_15EpilogueDefaultEEEEEvvEEEEvNT_6ParamsE)
        /*0014*/ 	.word	0x00000000


	//----- nvinfo : EIATTR_MIN_STACK_SIZE
	.align		4
.L_18:
        /*0018*/ 	.byte	0x04, 0x12
        /*001a*/ 	.short	(.L_20 - .L_19)
	.align		4
.L_19:
        /*001c*/ 	.word	index@(_ZN7cutlass13device_kernelINS_4gemm6kernel13GemmUniversalIN4cute5tupleIJiiiiEEENS1_10collective13CollectiveMmaINS1_39MainloopSm90TmaGmmaRmemAWarpSpecializedILi9ENS5_IJNS4_1CILi1EEESB_SB_EEENS1_32KernelTmaWarpSpecializedPingpongEEENS5_IJNSA_ILi64EEENSA_ILi128EEENSA_ILi32EEEEEEfNS5_IJSB_llEEEfNS5_IJlSB_lEEENS4_8TiledMMAINS4_8MMA_AtomIJNS4_4SM904GMMA30MMA_64x128x8_F32TF32TF32_RS_TNILNSO_7ScaleInE1ELSQ_1EEEEEENS4_6LayoutISC_NS5_IJNSA_ILi0EEESU_SU_EEEEENS5_IJNS4_10UnderscoreESX_SX_EEEEENS4_13SM90_TMA_LOADENS4_14ComposedLayoutINS4_7SwizzleILi1ELi4ELi3EEENS4_18smem_ptr_flag_bitsILi32EEENST_INS5_IJNSA_ILi8EEES16_EEENS5_IJSB_S16_EEEEEEENS4_9Copy_AtomIJNS4_39AutoVectorizingCopyWithAssumedAlignmentILi128EEEfEEENS4_8identityES10_NS11_INS12_ILi3ELi4ELi3EEES15_NST_INS5_IJS16_SH_EEENS5_IJSH_SB_EEEEEEEvS1F_EENS_8epilogue10collective6detail29Sm90TmaWarpSpecializedAdapterINS1N_15DefaultEpilogueIfSK_SK_NS1M_6thread17LinearCombinationIfLi1EffLNS1R_9ScaleType4KindE0ELNS_15FloatRoundStyleE2EfEENS1_15EpilogueDefaultEEEEEvvEEEEvNT_6ParamsE)
        /*0020*/ 	.word	0x00000000
.L_20:


//--------------------- .nv.compat                --------------------------
	.section	.nv.compat,"",@"SHT_CUDA_COMPAT_INFO"
	.align	4
        /*0000*/ 	.byte	0x02, 0x09, 0x01, 0x00, 0x02, 0x02, 0x04, 0x00, 0x02, 0x05, 0x05, 0x00, 0x03, 0x07, 0x01, 0x01
        /*0010*/ 	.byte	0x02, 0x03, 0x01, 0x00, 0x02, 0x06, 0x01, 0x00, 0x04, 0x0b, 0x08, 0x00, 0x00, 0x00, 0x00, 0x00
        /*0020*/ 	.byte	0x00, 0x00, 0x00, 0x00


//--------------------- .nv.info._ZN7cutlass13device_kernelINS_4gemm6kernel13GemmUniversalIN4cute5tupleIJiiiiEEENS1_10collective13CollectiveMmaINS1_39MainloopSm90TmaGmmaRmemAWarpSpecializedILi9ENS5_IJNS4_1CILi1EEESB_SB_EEENS1_32KernelTmaWarpSpecializedPingpongEEENS5_IJNSA_ILi64EEENSA_ILi128EEENSA_ILi32EEEEEEfNS5_IJSB_llEEEfNS5_IJlSB_lEEENS4_8TiledMMAINS4_8MMA_AtomIJNS4_4SM904GMMA30MMA_64x128x8_F32TF32TF32_RS_TNILNSO_7ScaleInE1ELSQ_1EEEEEENS4_6LayoutISC_NS5_IJNSA_ILi0EEESU_SU_EEEEENS5_IJNS4_10UnderscoreESX_SX_EEEEENS4_13SM90_TMA_LOADENS4_14ComposedLayoutINS4_7SwizzleILi1ELi4ELi3EEENS4_18smem_ptr_flag_bitsILi32EEENST_INS5_IJNSA_ILi8EEES16_EEENS5_IJSB_S16_EEEEEEENS4_9Copy_AtomIJNS4_39AutoVectorizingCopyWithAssumedAlignmentILi128EEEfEEENS4_8identityES10_NS11_INS12_ILi3ELi4ELi3EEES15_NST_INS5_IJS16_SH_EEENS5_IJSH_SB_EEEEEEEvS1F_EENS_8epilogue10collective6detail29Sm90TmaWarpSpecializedAdapterINS1N_15DefaultEpilogueIfSK_SK_NS1M_6thread17LinearCombinationIfLi1EffLNS1R_9ScaleType4KindE0ELNS_15FloatRoundStyleE2EfEENS1_15EpilogueDefaultEEEEEvvEEEEvNT_6ParamsE --------------------------
	.section	.nv.info._ZN7cutlass13device_kernelINS_4gemm6kernel13GemmUniversalIN4cute5tupleIJiiiiEEENS1_10collective13CollectiveMmaINS1_39MainloopSm90TmaGmmaRmemAWarpSpecializedILi9ENS5_IJNS4_1CILi1EEESB_SB_EEENS1_32KernelTmaWarpSpecializedPingpongEEENS5_IJNSA_ILi64EEENSA_ILi128EEENSA_ILi32EEEEEEfNS5_IJSB_llEEEfNS5_IJlSB_lEEENS4_8TiledMMAINS4_8MMA_AtomIJNS4_4SM904GMMA30MMA_64x128x8_F32TF32TF32_RS_TNILNSO_7ScaleInE1ELSQ_1EEEEEENS4_6LayoutISC_NS5_IJNSA_ILi0EEESU_SU_EEEEENS5_IJNS4_10UnderscoreESX_SX_EEEEENS4_13SM90_TMA_LOADENS4_14ComposedLayoutINS4_7SwizzleILi1ELi4ELi3EEENS4_18smem_ptr_flag_bitsILi32EEENST_INS5_IJNSA_ILi8EEES16_EEENS5_IJSB_S16_EEEEEEENS4_9Copy_AtomIJNS4_39AutoVectorizingCopyWithAssumedAlignmentILi128EEEfEEENS4_8identityES10_NS11_INS12_ILi3ELi4ELi3EEES15_NST_INS5_IJS16_SH_EEENS5_IJSH_SB_EEEEEEEvS1F_EENS_8epilogue10collective6detail29Sm90TmaWarpSpecializedAdapterINS1N_15DefaultEpilogueIfSK_SK_NS1M_6thread17LinearCombinationIfLi1EffLNS1R_9ScaleType4KindE0ELNS_15FloatRoundStyleE2EfEENS1_15EpilogueDefaultEEEEEvvEEEEvNT_6ParamsE,"",@"SHT_CUDA_INFO"
	.sectionflags	@""
	.align	4


	//----- nvinfo : EIATTR_CUDA_API_VERSION
	.align		4
        /*0000*/ 	.byte	0x04, 0x37
        /*0002*/ 	.short	(.L_22 - .L_21)
.L_21:
        /*0004*/ 	.word	0x00000082


	//----- nvinfo : EIATTR_KPARAM_INFO
	.align		4
.L_22:
        /*0008*/ 	.byte	0x04, 0x17
        /*000a*/ 	.short	(.L_24 - .L_23)
.L_23:
        /*000c*/ 	.word	0x00000000
        /*0010*/ 	.short	0x0000
        /*0012*/ 	.short	0x0070
        /*0014*/ 	.byte	0x00, 0xf0, 0x01, 0x10


	//----- nvinfo : EIATTR_SPARSE_MMA_MASK
	.align		4
.L_24:
        /*0018*/ 	.byte	0x03, 0x50
        /*001a*/ 	.short	0x0000


	//----- nvinfo : EIATTR_MAXREG_COUNT
	.align		4
        /*001c*/ 	.byte	0x03, 0x1b
        /*001e*/ 	.short	0x00a8


	//----- nvinfo : EIATTR_NUM_BARRIERS
	.align		4
        /*0020*/ 	.byte	0x02, 0x4c
        /*0022*/ 	.byte	0x01
	.zero		1


	//----- nvinfo : EIATTR_EXTERNS
	.align		4
        /*0024*/ 	.byte	0x04, 0x0f
        /*0026*/ 	.short	(.L_26 - .L_25)


	//   ....[0]....
	.align		4
.L_25:
        /*0028*/ 	.word	index@(__assertfail)


	//----- nvinfo : EIATTR_MERCURY_ISA_VERSION
	.align		4
.L_26:
        /*002c*/ 	.byte	0x03, 0x5f
        /*002e*/ 	.short	0x0101


	//----- nvinfo : EIATTR_INT_WARP_WIDE_INSTR_OFFSETS
	.align		4
        /*0030*/ 	.byte	0x04, 0x31
        /*0032*/ 	.short	(.L_28 - .L_27)


	//   ....[0]....
.L_27:
        /*0034*/ 	.word	0x00000540


	//   ....[1]....
        /*0038*/ 	.word	0x00000560


	//   ....[2]....
        /*003c*/ 	.word	0x000005e0


	//   ....[3]....
        /*0040*/ 	.word	0x000005f0


	//   ....[4]....
        /*0044*/ 	.word	0x00000600


	//   ....[5]....
        /*0048*/ 	.word	0x00000620


	//   ....[6]....
        /*004c*/ 	.word	0x00000680


	//   ....[7]....
        /*0050*/ 	.word	0x000006a0


	//----- nvinfo : EIATTR_COOP_GROUP_MASK_REGIDS
	.align		4
.L_28:
        /*0054*/ 	.byte	0x04, 0x29
        /*0056*/ 	.short	(.L_30 - .L_29)


	//   ....[0]....
.L_29:
        /*0058*/ 	.word	0xffffffff


	//   ....[1]....
        /*005c*/ 	.word	0xffffffff


	//   ....[2]....
        /*0060*/ 	.word	0xffffffff


	//   ....[3]....
        /*0064*/ 	.word	0xffffffff


	//   ....[4]....
        /*0068*/ 	.word	0xffffffff


	//   ....[5]....
        /*006c*/ 	.word	0xffffffff


	//   ....[6]....
        /*0070*/ 	.word	0x0500000f


	//----- nvinfo : EIATTR_COOP_GROUP_INSTR_OFFSETS
	.align		4
.L_30:
        /*0074*/ 	.byte	0x04, 0x28
        /*0076*/ 	.short	(.L_32 - .L_31)


	//   ....[0]....
.L_31:
        /*0078*/ 	.word	0x00000060


	//   ....[1]....
        /*007c*/ 	.word	0x00000080


	//   ....[2]....
        /*0080*/ 	.word	0x00000180


	//   ....[3]....
        /*0084*/ 	.word	0x00000460


	//   ....[4]....
        /*0088*/ 	.word	0x000004a0


	//   ....[5]....
        /*008c*/ 	.word	0x000004e0


	//   ....[6]....
        /*0090*/ 	.word	0x00007e40


	//----- nvinfo : EIATTR_REG_RECONFIG
	.align		4
.L_32:
        /*0094*/ 	.byte	0x01, 0x54
	.zero		2


	//----- nvinfo : EIATTR_SYSCALL_OFFSETS
	.align		4
        /*0098*/ 	.byte	0x04, 0x46
        /*009a*/ 	.short	(.L_34 - .L_33)


	//   ....[0]....
.L_33:
        /*009c*/ 	.word	0x000017e0


	//   ....[1]....
        /*00a0*/ 	.word	0x00001920


	//   ....[2]....
        /*00a4*/ 	.word	0x00001a10


	//   ....[3]....
        /*00a8*/ 	.word	0x00006970


	//   ....[4]....
        /*00ac*/ 	.word	0x00006aa0


	//----- nvinfo : EIATTR_MBARRIER_INSTR_OFFSETS
	.align		4
.L_34:
        /*00b0*/ 	.byte	0x04, 0x39
        /*00b2*/ 	.short	(.L_36 - .L_35)


	//   ....[0]....
.L_35:
        /*00b4*/ 	.word	0x00000320
        /*00b8*/ 	.word	0x000000ff
        /*00bc*/ 	.word	0x00000000
        /*00c0*/ 	.short	0x0100
        /*00c2*/ 	.byte	0x05
	.zero		1


	//   ....[1]....
        /*00c4*/ 	.word	0x00000330
        /*00c8*/ 	.word	0x000000ff
        /*00cc*/ 	.word	0x00000048
        /*00d0*/ 	.short	0x0100
        /*00d2*/ 	.byte	0x05
	.zero		1


	//   ....[2]....
        /*00d4*/ 	.word	0x00000340
        /*00d8*/ 	.word	0x000000ff
        /*00dc*/ 	.word	0x00000008
        /*00e0*/ 	.short	0x0100
        /*00e2*/ 	.byte	0x05
	.zero		1


	//   ....[3]....
        /*00e4*/ 	.word	0x00000350
        /*00e8*/ 	.word	0x000000ff
        /*00ec*/ 	.word	0x00000050
        /*00f0*/ 	.short	0x0100
        /*00f2*/ 	.byte	0x05
	.zero		1


	//   ....[4]....
        /*00f4*/ 	.word	0x00000360
        /*00f8*/ 	.word	0x000000ff
        /*00fc*/ 	.word	0x00000010
        /*0100*/ 	.short	0x0100
        /*0102*/ 	.byte	0x05
	.zero		1


	//   ....[5]....
        /*0104*/ 	.word	0x00000370
        /*0108*/ 	.word	0x000000ff
        /*010c*/ 	.word	0x00000058
        /*0110*/ 	.short	0x0100
        /*0112*/ 	.byte	0x05
	.zero		1


	//   ....[6]....
        /*0114*/ 	.word	0x00000380
        /*0118*/ 	.word	0x000000ff
        /*011c*/ 	.word	0x00000018
        /*0120*/ 	.short	0x0100
        /*0122*/ 	.byte	0x05
	.zero		1


	//   ....[7]....
        /*0124*/ 	.word	0x00000390
        /*0128*/ 	.word	0x000000ff
        /*012c*/ 	.word	0x00000060
        /*0130*/ 	.short	0x0100
        /*0132*/ 	.byte	0x05
	.zero		1


	//   ....[8]....
        /*0134*/ 	.word	0x000003a0
        /*0138*/ 	.word	0x000000ff
        /*013c*/ 	.word	0x00000020
        /*0140*/ 	.short	0x0100
        /*0142*/ 	.byte	0x05
	.zero		1


	//   ....[9]....
        /*0144*/ 	.word	0x000003b0
        /*0148*/ 	.word	0x000000ff
        /*014c*/ 	.word	0x00000068
        /*0150*/ 	.short	0x0100
        /*0152*/ 	.byte	0x05
	.zero		1


	//   ....[10]....
        /*0154*/ 	.word	0x000003c0
        /*0158*/ 	.word	0x000000ff
        /*015c*/ 	.word	0x00000028
        /*0160*/ 	.short	0x0100
        /*0162*/ 	.byte	0x05
	.zero		1


	//   ....[11]....
        /*0164*/ 	.word	0x000003d0
        /*0168*/ 	.word	0x000000ff
        /*016c*/ 	.word	0x00000070
        /*0170*/ 	.short	0x0100
        /*0172*/ 	.byte	0x05
	.zero		1


	//   ....[12]....
        /*0174*/ 	.word	0x000003e0
        /*0178*/ 	.word	0x000000ff
        /*017c*/ 	.word	0x00000030
        /*0180*/ 	.short	0x0100
        /*0182*/ 	.byte	0x05
	.zero		1


	//   ....[13]....
        /*0184*/ 	.word	0x000003f0
        /*0188*/ 	.word	0x000000ff
        /*018c*/ 	.word	0x00000078
        /*0190*/ 	.short	0x0100
        /*0192*/ 	.byte	0x05
	.zero		1


	//   ....[14]....
        /*0194*/ 	.word	0x00000400
        /*0198*/ 	.word	0x000000ff
        /*019c*/ 	.word	0x00000038
        /*01a0*/ 	.short	0x0100
        /*01a2*/ 	.byte	0x05
	.zero		1


	//   ....[15]....
        /*01a4*/ 	.word	0x00000410
        /*01a8*/ 	.word	0x000000ff
        /*01ac*/ 	.word	0x00000080
        /*01b0*/ 	.short	0x0100
        /*01b2*/ 	.byte	0x05
	.zero		1


	//   ....[16]....
        /*01b4*/ 	.word	0x00000420
        /*01b8*/ 	.word	0x000000ff
        /*01bc*/ 	.word	0x00000040
        /*01c0*/ 	.short	0x0100
        /*01c2*/ 	.byte	0x05
	.zero		1


	//   ....[17]....
        /*01c4*/ 	.word	0x00000430
        /*01c8*/ 	.word	0x000000ff
        /*01cc*/ 	.word	0x00000088
        /*01d0*/ 	.short	0x0100
        /*01d2*/ 	.byte	0x05
	.zero		1


	//   ....[18]....
        /*01d4*/ 	.word	0x000006c0
        /*01d8*/ 	.word	0x000000ff
        /*01dc*/ 	.word	0x000000c0
        /*01e0*/ 	.short	0x0100
        /*01e2*/ 	.byte	0x05
	.zero		1


	//   ....[19]....
        /*01e4*/ 	.word	0x000006d0
        /*01e8*/ 	.word	0x000000ff
        /*01ec*/ 	.word	0x000000c8
        /*01f0*/ 	.short	0x0100
        /*01f2*/ 	.byte	0x05
	.zero		1


	//   ....[20]....
        /*01f4*/ 	.word	0x00000710
        /*01f8*/ 	.word	0x000000ff
        /*01fc*/ 	.word	0x000000a0
        /*0200*/ 	.short	0x0100
        /*0202*/ 	.byte	0x0a
	.zero		1


	//   ....[21]....
        /*0204*/ 	.word	0x00000730
        /*0208*/ 	.word	0x000000ff
        /*020c*/ 	.word	0x000000a8
        /*0210*/ 	.short	0x0100
        /*0212*/ 	.byte	0x0a
	.zero		1


	//   ....[22]....
        /*0214*/ 	.word	0x00000740
        /*0218*/ 	.word	0x000000ff
        /*021c*/ 	.word	0x000000b0
        /*0220*/ 	.short	0x0100
        /*0222*/ 	.byte	0x0a
	.zero		1


	//   ....[23]....
        /*0224*/ 	.word	0x00000750
        /*0228*/ 	.word	0x000000ff
        /*022c*/ 	.word	0x000000b8
        /*0230*/ 	.short	0x0100
        /*0232*/ 	.byte	0x0a
	.zero		1


	//   ....[24]....
        /*0234*/ 	.word	0x00001690
        /*0238*/ 	.word	0x00000065
        /*023c*/ 	.word	0xfffffff8
        /*0240*/ 	.short	0x010a
        /*0242*/ 	.byte	0x3f
	.zero		1


	//   ....[25]....
        /*0244*/ 	.word	0x00001ac0
        /*0248*/ 	.word	0x00000003
        /*024c*/ 	.word	0x00000000
        /*0250*/ 	.short	0x010a
        /*0252*/ 	.byte	0x3f
	.zero		1


	//   ....[26]....
        /*0254*/ 	.word	0x00001b00
        /*0258*/ 	.word	0x00000003
        /*025c*/ 	.word	0x00000000
        /*0260*/ 	.short	0x010a
        /*0262*/ 	.byte	0x3f
	.zero		1


	//   ....[27]....
        /*0264*/ 	.word	0x00001c40
        /*0268*/ 	.word	0x00000003
        /*026c*/ 	.word	0x00000000
        /*0270*/ 	.short	0x010a
        /*0272*/ 	.byte	0x3f
	.zero		1


	//   ....[28]....
        /*0274*/ 	.word	0x00001fc0
        /*0278*/ 	.word	0x00000003
        /*027c*/ 	.word	0x00000000
        /*0280*/ 	.short	0x010a
        /*0282*/ 	.byte	0x3f
	.zero		1


	//   ....[29]....
        /*0284*/ 	.word	0x00002170
        /*0288*/ 	.word	0x00000006
        /*028c*/ 	.word	0x00000000
        /*0290*/ 	.short	0x010a
        /*0292*/ 	.byte	0x3f
	.zero		1


	//   ....[30]....
        /*0294*/ 	.word	0x00002350
        /*0298*/ 	.word	0x000000ff
        /*029c*/ 	.word	0x00000000
        /*02a0*/ 	.short	0x0101
        /*02a2*/ 	.byte	0x05
	.zero		1


	//   ....[31]....
        /*02a4*/ 	.word	0x000024e0
        /*02a8*/ 	.word	0x00000006
        /*02ac*/ 	.word	0x00000000
        /*02b0*/ 	.short	0x010a
        /*02b2*/ 	.byte	0x3f
	.zero		1


	//   ....[32]....
        /*02b4*/ 	.word	0x00002820
        /*02b8*/ 	.word	0x000000ff
        /*02bc*/ 	.word	0x00000000
        /*02c0*/ 	.short	0x0101
        /*02c2*/ 	.byte	0x04
	.zero		1


	//   ....[33]....
        /*02c4*/ 	.word	0x00002970
        /*02c8*/ 	.word	0x00000071
        /*02cc*/ 	.word	0x00000000
        /*02d0*/ 	.short	0x0101
        /*02d2*/ 	.byte	0x2f
	.zero		1


	//   ....[34]....
        /*02d4*/ 	.word	0x00002a30
        /*02d8*/ 	.word	0x000000ff
        /*02dc*/ 	.word	0x00000000
        /*02e0*/ 	.short	0x0101
        /*02e2*/ 	.byte	0x06
	.zero		1


	//   ....[35]....
        /*02e4*/ 	.word	0x00002aa0
        /*02e8*/ 	.word	0x00000065
        /*02ec*/ 	.word	0x00000008
        /*02f0*/ 	.short	0x010a
        /*02f2*/ 	.byte	0x3f
	.zero		1


	//   ....[36]....
        /*02f4*/ 	.word	0x00005fc0
        /*02f8*/ 	.word	0x00000066
        /*02fc*/ 	.word	0x00000000
        /*0300*/ 	.short	0x0101
        /*0302*/ 	.byte	0x2f
	.zero		1


	//   ....[37]....
        /*0304*/ 	.word	0x00006be0
        /*0308*/ 	.word	0x00000007
        /*030c*/ 	.word	0x00000048
        /*0310*/ 	.short	0x010a
        /*0312*/ 	.byte	0x3f
	.zero		1


	//   ....[38]....
        /*0314*/ 	.word	0x000071b0
        /*0318*/ 	.word	0x00000003
        /*031c*/ 	.word	0x000000c8
        /*0320*/ 	.short	0x0101
        /*0322*/ 	.byte	0x3f
	.zero		1


	//   ....[39]....
        /*0324*/ 	.word	0x000078e0
        /*0328*/ 	.word	0x00000005
        /*032c*/ 	.word	0x00000000
        /*0330*/ 	.short	0x010a
        /*0332*/ 	.byte	0x3f
	.zero		1


	//   ....[40]....
        /*0334*/ 	.word	0x00007960
        /*0338*/ 	.word	0x00000007
        /*033c*/ 	.word	0x00000000
        /*0340*/ 	.short	0x010a
        /*0342*/ 	.byte	0x3f
	.zero		1


	//   ....[41]....
        /*0344*/ 	.word	0x000079f0
        /*0348*/ 	.word	0x00000006
        /*034c*/ 	.word	0x00000000
        /*0350*/ 	.short	0x010a
        /*0352*/ 	.byte	0x3f
	.zero		1


	//   ....[42]....
        /*0354*/ 	.word	0x00007a80
        /*0358*/ 	.word	0x00000009
        /*035c*/ 	.word	0x00000000
        /*0360*/ 	.short	0x010a
        /*0362*/ 	.byte	0x3f
	.zero		1


	//   ....[43]....
        /*0364*/ 	.word	0x00007b10
        /*0368*/ 	.word	0x00000006
        /*036c*/ 	.word	0x00000000
        /*0370*/ 	.short	0x010a
        /*0372*/ 	.byte	0x3f
	.zero		1


	//   ....[44]....
        /*0374*/ 	.word	0x00007ba0
        /*0378*/ 	.word	0x00000009
        /*037c*/ 	.word	0x00000000
        /*0380*/ 	.short	0x010a
        /*0382*/ 	.byte	0x3f
	.zero		1


	//   ....[45]....
        /*0384*/ 	.word	0x00007c30
        /*0388*/ 	.word	0x00000008
        /*038c*/ 	.word	0x00000000
        /*0390*/ 	.short	0x010a
        /*0392*/ 	.byte	0x3f
	.zero		1


	//   ....[46]....
        /*0394*/ 	.word	0x00007cc0
        /*0398*/ 	.word	0x0000000b
        /*039c*/ 	.word	0x00000000
        /*03a0*/ 	.short	0x010a
        /*03a2*/ 	.byte	0x3f
	.zero		1


	//   ....[47]....
        /*03a4*/ 	.word	0x00007d50
        /*03a8*/ 	.word	0x00000003
        /*03ac*/ 	.word	0x00000000
        /*03b0*/ 	.short	0x010a
        /*03b2*/ 	.byte	0x3f
	.zero		1


	//   ....[48]....
        /*03b4*/ 	.word	0x00007db0
        /*03b8*/ 	.word	0x00000065
        /*03bc*/ 	.word	0xfffffff8
        /*03c0*/ 	.short	0x010a
        /*03c2*/ 	.byte	0x3f
	.zero		1


	//   ....[49]....
        /*03c4*/ 	.word	0x00007e70
        /*03c8*/ 	.word	0x00000003
        /*03cc*/ 	.word	0x00000000
        /*03d0*/ 	.short	0x010a
        /*03d2*/ 	.byte	0x3f
	.zero		1


	//   ....[50]....
        /*03d4*/ 	.word	0x00007ec0
        /*03d8*/ 	.word	0x00000003
        /*03dc*/ 	.word	0x00000000
        /*03e0*/ 	.short	0x010a
        /*03e2*/ 	.byte	0x3f
	.zero		1


	//   ....[51]....
        /*03e4*/ 	.word	0x00007f10
        /*03e8*/ 	.word	0x00000006
        /*03ec*/ 	.word	0x00000000
        /*03f0*/ 	.short	0x010a
        /*03f2*/ 	.byte	0x3f
	.zero		1


	//   ....[52]....
        /*03f4*/ 	.word	0x00007f60
        /*03f8*/ 	.word	0x00000065
        /*03fc*/ 	.word	0x00000008
        /*0400*/ 	.short	0x010a
        /*0402*/ 	.byte	0x3f
	.zero		1


	//   ....[53]....
        /*0404*/ 	.word	0x00008030
        /*0408*/ 	.word	0x00000007
        /*040c*/ 	.word	0x00000048
        /*0410*/ 	.short	0x010a
        /*0412*/ 	.byte	0x3f
	.zero		1


	//   ....[54]....
        /*0414*/ 	.word	0x00008100
        /*0418*/ 	.word	0x00000005
        /*041c*/ 	.word	0x00000000
        /*0420*/ 	.short	0x010a
        /*0422*/ 	.byte	0x3f
	.zero		1


	//   ....[55]....
        /*0424*/ 	.word	0x00008150
        /*0428*/ 	.word	0x00000007
        /*042c*/ 	.word	0x00000000
        /*0430*/ 	.short	0x010a
        /*0432*/ 	.byte	0x3f
	.zero		1


	//   ....[56]....
        /*0434*/ 	.word	0x000081a0
        /*0438*/ 	.word	0x00000006
        /*043c*/ 	.word	0x00000000
        /*0440*/ 	.short	0x010a
        /*0442*/ 	.byte	0x3f
	.zero		1


	//   ....[57]....
        /*0444*/ 	.word	0x000081f0
        /*0448*/ 	.word	0x00000009
        /*044c*/ 	.word	0x00000000
        /*0450*/ 	.short	0x010a
        /*0452*/ 	.byte	0x3f
	.zero		1


	//   ....[58]....
        /*0454*/ 	.word	0x00008240
        /*0458*/ 	.word	0x00000006
        /*045c*/ 	.word	0x00000000
        /*0460*/ 	.short	0x010a
        /*0462*/ 	.byte	0x3f
	.zero		1


	//   ....[59]....
        /*0464*/ 	.word	0x00008290
        /*0468*/ 	.word	0x00000009
        /*046c*/ 	.word	0x00000000
        /*0470*/ 	.short	0x010a
        /*0472*/ 	.byte	0x3f
	.zero		1


	//   ....[60]....
        /*0474*/ 	.word	0x000082e0
        /*0478*/ 	.word	0x00000008
        /*047c*/ 	.word	0x00000000
        /*0480*/ 	.short	0x010a
        /*0482*/ 	.byte	0x3f
	.zero		1


	//   ....[61]....
        /*0484*/ 	.word	0x00008330
        /*0488*/ 	.word	0x0000000b
        /*048c*/ 	.word	0x00000000
        /*0490*/ 	.short	0x010a
        /*0492*/ 	.byte	0x3f
	.zero		1


	//----- nvinfo : EIATTR_NUM_MBARRIERS
	.align		4
.L_36:
        /*0494*/ 	.byte	0x03, 0x38
        /*0496*/ 	.short	0x0018


	//----- nvinfo : EIATTR_EXIT_INSTR_OFFSETS
	.align		4
        /*0498*/ 	.byte	0x04, 0x1c
        /*049a*/ 	.short	(.L_38 - .L_37)


	//   ....[0]....
.L_37:
        /*049c*/ 	.word	0x00001280


	//   ....[1]....
        /*04a0*/ 	.word	0x000012e0


	//   ....[2]....
        /*04a4*/ 	.word	0x000065f0


	//   ....[3]....
        /*04a8*/ 	.word	0x00006620


	//   ....[4]....
        /*04ac*/ 	.word	0x00007da0


	//----- nvinfo : EIATTR_MAX_THREADS
	.align		4
.L_38:
        /*04b0*/ 	.byte	0x04, 0x05
        /*04b2*/ 	.short	(.L_40 - .L_39)
.L_39:
        /*04b4*/ 	.word	0x00000180
        /*04b8*/ 	.word	0x00000001
        /*04bc*/ 	.word	0x00000001


	//----- nvinfo : EIATTR_CRS_STACK_SIZE
	.align		4
.L_40:
        /*04c0*/ 	.byte	0x04, 0x1e
        /*04c2*/ 	.short	(.L_42 - .L_41)
.L_41:
        /*04c4*/ 	.word	0x00000000


	//----- nvinfo : EIATTR_CBANK_PARAM_SIZE
	.align		4
.L_42:
        /*04c8*/ 	.byte	0x03, 0x19
        /*04ca*/ 	.short	0x0470


	//----- nvinfo : EIATTR_PARAM_CBANK
	.align		4
        /*04cc*/ 	.byte	0x04, 0x0a
        /*04ce*/ 	.short	(.L_44 - .L_43)
	.align		4
.L_43:
        /*04d0*/ 	.word	index@(.nv.constant0._ZN7cutlass13device_kernelINS_4gemm6kernel13GemmUniversalIN4cute5tupleIJiiiiEEENS1_10collective13CollectiveMmaINS1_39MainloopSm90TmaGmmaRmemAWarpSpecializedILi9ENS5_IJNS4_1CILi1EEESB_SB_EEENS1_32KernelTmaWarpSpecializedPingpongEEENS5_IJNSA_ILi64EEENSA_ILi128EEENSA_ILi32EEEEEEfNS5_IJSB_llEEEfNS5_IJlSB_lEEENS4_8TiledMMAINS4_8MMA_AtomIJNS4_4SM904GMMA30MMA_64x128x8_F32TF32TF32_RS_TNILNSO_7ScaleInE1ELSQ_1EEEEEENS4_6LayoutISC_NS5_IJNSA_ILi0EEESU_SU_EEEEENS5_IJNS4_10UnderscoreESX_SX_EEEEENS4_13SM90_TMA_LOADENS4_14ComposedLayoutINS4_7SwizzleILi1ELi4ELi3EEENS4_18smem_ptr_flag_bitsILi32EEENST_INS5_IJNSA_ILi8EEES16_EEENS5_IJSB_S16_EEEEEEENS4_9Copy_AtomIJNS4_39AutoVectorizingCopyWithAssumedAlignmentILi128EEEfEEENS4_8identityES10_NS11_INS12_ILi3ELi4ELi3EEES15_NST_INS5_IJS16_SH_EEENS5_IJSH_SB_EEEEEEEvS1F_EENS_8epilogue10collective6detail29Sm90TmaWarpSpecializedAdapterINS1N_15DefaultEpilogueIfSK_SK_NS1M_6thread17LinearCombinationIfLi1EffLNS1R_9ScaleType4KindE0ELNS_15FloatRoundStyleE2EfEENS1_15EpilogueDefaultEEEEEvvEEEEvNT_6ParamsE)
        /*04d4*/ 	.short	0x0210
        /*04d6*/ 	.short	0x0470


	//----- nvinfo : EIATTR_SW_WAR
	.align		4
.L_44:
        /*04d8*/ 	.byte	0x04, 0x36
        /*04da*/ 	.short	(.L_46 - .L_45)
.L_45:
        /*04dc*/ 	.word	0x00000008
.L_46:


//--------------------- .nv.callgraph             --------------------------
	.section	.nv.callgraph,"",@"SHT_CUDA_CALLGRAPH"
	.align	4
	.sectionentsize	8
	.align		4
        /*0000*/ 	.word	0x00000000
	.align		4
        /*0004*/ 	.word	0xffffffff
	.align		4
        /*0008*/ 	.word	index@(_ZN7cutlass13device_kernelINS_4gemm6kernel13GemmUniversalIN4cute5tupleIJiiiiEEENS1_10collective13CollectiveMmaINS1_39MainloopSm90TmaGmmaRmemAWarpSpecializedILi9ENS5_IJNS4_1CILi1EEESB_SB_EEENS1_32KernelTmaWarpSpecializedPingpongEEENS5_IJNSA_ILi64EEENSA_ILi128EEENSA_ILi32EEEEEEfNS5_IJSB_llEEEfNS5_IJlSB_lEEENS4_8TiledMMAINS4_8MMA_AtomIJNS4_4SM904GMMA30MMA_64x128x8_F32TF32TF32_RS_TNILNSO_7ScaleInE1ELSQ_1EEEEEENS4_6LayoutISC_NS5_IJNSA_ILi0EEESU_SU_EEEEENS5_IJNS4_10UnderscoreESX_SX_EEEEENS4_13SM90_TMA_LOADENS4_14ComposedLayoutINS4_7SwizzleILi1ELi4ELi3EEENS4_18smem_ptr_flag_bitsILi32EEENST_INS5_IJNSA_ILi8EEES16_EEENS5_IJSB_S16_EEEEEEENS4_9Copy_AtomIJNS4_39AutoVectorizingCopyWithAssumedAlignmentILi128EEEfEEENS4_8identityES10_NS11_INS12_ILi3ELi4ELi3EEES15_NST_INS5_IJS16_SH_EEENS5_IJSH_SB_EEEEEEEvS1F_EENS_8epilogue10collective6detail29Sm90TmaWarpSpecializedAdapterINS1N_15DefaultEpilogueIfSK_SK_NS1M_6thread17LinearCombinationIfLi1EffLNS1R_9ScaleType4KindE0ELNS_15FloatRoundStyleE2EfEENS1_15EpilogueDefaultEEEEEvvEEEEvNT_6ParamsE)
	.align		4
        /*000c*/ 	.word	index@(__assertfail)
	.align		4
        /*0010*/ 	.word	0x00000000
	.align		4
        /*0014*/ 	.word	0xfffffffe
	.align		4
        /*0018*/ 	.word	0x00000000
	.align		4
        /*001c*/ 	.word	0xfffffffd
	.align		4
        /*0020*/ 	.word	0x00000000
	.align		4
        /*0024*/ 	.word	0xfffffffc


//--------------------- .nv.constant4             --------------------------
	.section	.nv.constant4,"a",@progbits
	.align	8
	.align		8
.nv.constant4:
        /*0000*/ 	.dword	__assertfail
	.align		8
        /*0008*/ 	.dword	__unnamed_1
	.align		8
        /*0010*/ 	.dword	__unnamed_2
	.align		8
        /*0018*/ 	.dword	_ZN40_INTERNAL_dde7417a_4_k_cu_1ecda5e6_328214cuda3std3__45__cpo5beginE
	.align		8
        /*0020*/ 	.dword	_ZN40_INTERNAL_dde7417a_4_k_cu_1ecda5e6_328214cuda3std3__45__cpo3endE
	.align		8
        /*0028*/ 	.dword	_ZN40_INTERNAL_dde7417a_4_k_cu_1ecda5e6_328214cuda3std3__45__cpo6cbeginE
	.align		8
        /*0030*/ 	.dword	_ZN40_INTERNAL_dde7417a_4_k_cu_1ecda5e6_328214cuda3std3__45__cpo4cendE
	.align		8
        /*0038*/ 	.dword	_ZN40_INTERNAL_dde7417a_4_k_cu_1ecda5e6_328214cuda3std3__442_GLOBAL__N__dde7417a_4_k_cu_1ecda5e6_328216ignoreE
	.align		8
        /*0040*/ 	.dword	_ZN40_INTERNAL_dde7417a_4_k_cu_1ecda5e6_328214cuda3std3__419piecewise_constructE
	.align		8
        /*0048*/ 	.dword	_ZN40_INTERNAL_dde7417a_4_k_cu_1ecda5e6_328214cuda3std3__48in_placeE
	.align		8
        /*0050*/ 	.dword	_ZN40_INTERNAL_dde7417a_4_k_cu_1ecda5e6_328214cuda3std6ranges3__45__cpo4swapE
	.align		8
        /*0058*/ 	.dword	_ZN40_INTERNAL_dde7417a_4_k_cu_1ecda5e6_328214cuda3std6ranges3__45__cpo9iter_moveE
	.align		8
        /*0060*/ 	.dword	_ZN40_INTERNAL_dde7417a_4_k_cu_1ecda5e6_328214cute7productE
	.align		8
        /*0068*/ 	.dword	_ZN40_INTERNAL_dde7417a_4_k_cu_1ecda5e6_328214cute1_E
	.align		8
        /*0070*/ 	.dword	$str$24
	.align		8
        /*0078*/ 	.dword	$str$25


//--------------------- .text._ZN7cutlass13device_kernelINS_4gemm6kernel13GemmUniversalIN4cute5tupleIJiiiiEEENS1_10collective13CollectiveMmaINS1_39MainloopSm90TmaGmmaRmemAWarpSpecializedILi9ENS5_IJNS4_1CILi1EEESB_SB_EEENS1_32KernelTmaWarpSpecializedPingpongEEENS5_IJNSA_ILi64EEENSA_ILi128EEENSA_ILi32EEEEEEfNS5_IJSB_llEEEfNS5_IJlSB_lEEENS4_8TiledMMAINS4_8MMA_AtomIJNS4_4SM904GMMA30MMA_64x128x8_F32TF32TF32_RS_TNILNSO_7ScaleInE1ELSQ_1EEEEEENS4_6LayoutISC_NS5_IJNSA_ILi0EEESU_SU_EEEEENS5_IJNS4_10UnderscoreESX_SX_EEEEENS4_13SM90_TMA_LOADENS4_14ComposedLayoutINS4_7SwizzleILi1ELi4ELi3EEENS4_18smem_ptr_flag_bitsILi32EEENST_INS5_IJNSA_ILi8EEES16_EEENS5_IJSB_S16_EEEEEEENS4_9Copy_AtomIJNS4_39AutoVectorizingCopyWithAssumedAlignmentILi128EEEfEEENS4_8identityES10_NS11_INS12_ILi3ELi4ELi3EEES15_NST_INS5_IJS16_SH_EEENS5_IJSH_SB_EEEEEEEvS1F_EENS_8epilogue10collective6detail29Sm90TmaWarpSpecializedAdapterINS1N_15DefaultEpilogueIfSK_SK_NS1M_6thread17LinearCombinationIfLi1EffLNS1R_9ScaleType4KindE0ELNS_15FloatRoundStyleE2EfEENS1_15EpilogueDefaultEEEEEvvEEEEvNT_6ParamsE --------------------------
	.section	.text._ZN7cutlass13device_kernelINS_4gemm6kernel13GemmUniversalIN4cute5tupleIJiiiiEEENS1_10collective13CollectiveMmaINS1_39MainloopSm90TmaGmmaRmemAWarpSpecializedILi9ENS5_IJNS4_1CILi1EEESB_SB_EEENS1_32KernelTmaWarpSpecializedPingpongEEENS5_IJNSA_ILi64EEENSA_ILi128EEENSA_ILi32EEEEEEfNS5_IJSB_llEEEfNS5_IJlSB_lEEENS4_8TiledMMAINS4_8MMA_AtomIJNS4_4SM904GMMA30MMA_64x128x8_F32TF32TF32_RS_TNILNSO_7ScaleInE1ELSQ_1EEEEEENS4_6LayoutISC_NS5_IJNSA_ILi0EEESU_SU_EEEEENS5_IJNS4_10UnderscoreESX_SX_EEEEENS4_13SM90_TMA_LOADENS4_14ComposedLayoutINS4_7SwizzleILi1ELi4ELi3EEENS4_18smem_ptr_flag_bitsILi32EEENST_INS5_IJNSA_ILi8EEES16_EEENS5_IJSB_S16_EEEEEEENS4_9Copy_AtomIJNS4_39AutoVectorizingCopyWithAssumedAlignmentILi128EEEfEEENS4_8identityES10_NS11_INS12_ILi3ELi4ELi3EEES15_NST_INS5_IJS16_SH_EEENS5_IJSH_SB_EEEEEEEvS1F_EENS_8epilogue10collective6detail29Sm90TmaWarpSpecializedAdapterINS1N_15DefaultEpilogueIfSK_SK_NS1M_6thread17LinearCombinationIfLi1EffLNS1R_9ScaleType4KindE0ELNS_15FloatRoundStyleE2EfEENS1_15EpilogueDefaultEEEEEvvEEEEvNT_6ParamsE,"ax",@progbits
	.align	128
.text._ZN7cutlass13device_kernelINS_4gemm6kernel13GemmUniversalIN4cute5tupleIJiiiiEEENS1_10collective13CollectiveMmaINS1_39MainloopSm90TmaGmmaRmemAWarpSpecializedILi9ENS5_IJNS4_1CILi1EEESB_SB_EEENS1_32KernelTmaWarpSpecializedPingpongEEENS5_IJNSA_ILi64EEENSA_ILi128EEENSA_ILi32EEEEEEfNS5_IJSB_llEEEfNS5_IJlSB_lEEENS4_8TiledMMAINS4_8MMA_AtomIJNS4_4SM904GMMA30MMA_64x128x8_F32TF32TF32_RS_TNILNSO_7ScaleInE1ELSQ_1EEEEEENS4_6LayoutISC_NS5_IJNSA_ILi0EEESU_SU_EEEEENS5_IJNS4_10UnderscoreESX_SX_EEEEENS4_13SM90_TMA_LOADENS4_14ComposedLayoutINS4_7SwizzleILi1ELi4ELi3EEENS4_18smem_ptr_flag_bitsILi32EEENST_INS5_IJNSA_ILi8EEES16_EEENS5_IJSB_S16_EEEEEEENS4_9Copy_AtomIJNS4_39AutoVectorizingCopyWithAssumedAlignmentILi128EEEfEEENS4_8identityES10_NS11_INS12_ILi3ELi4ELi3EEES15_NST_INS5_IJS16_SH_EEENS5_IJSH_SB_EEEEEEEvS1F_EENS_8epilogue10collective6detail29Sm90TmaWarpSpecializedAdapterINS1N_15DefaultEpilogueIfSK_SK_NS1M_6thread17LinearCombinationIfLi1EffLNS1R_9ScaleType4KindE0ELNS_15FloatRoundStyleE2EfEENS1_15EpilogueDefaultEEEEEvvEEEEvNT_6ParamsE:
        .type           _ZN7cutlass13device_kernelINS_4gemm6kernel13GemmUniversalIN4cute5tupleIJiiiiEEENS1_10collective13CollectiveMmaINS1_39MainloopSm90TmaGmmaRmemAWarpSpecializedILi9ENS5_IJNS4_1CILi1EEESB_SB_EEENS1_32KernelTmaWarpSpecializedPingpongEEENS5_IJNSA_ILi64EEENSA_ILi128EEENSA_ILi32EEEEEEfNS5_IJSB_llEEEfNS5_IJlSB_lEEENS4_8TiledMMAINS4_8MMA_AtomIJNS4_4SM904GMMA30MMA_64x128x8_F32TF32TF32_RS_TNILNSO_7ScaleInE1ELSQ_1EEEEEENS4_6LayoutISC_NS5_IJNSA_ILi0EEESU_SU_EEEEENS5_IJNS4_10UnderscoreESX_SX_EEEEENS4_13SM90_TMA_LOADENS4_14ComposedLayoutINS4_7SwizzleILi1ELi4ELi3EEENS4_18smem_ptr_flag_bitsILi32EEENST_INS5_IJNSA_ILi8EEES16_EEENS5_IJSB_S16_EEEEEEENS4_9Copy_AtomIJNS4_39AutoVectorizingCopyWithAssumedAlignmentILi128EEEfEEENS4_8identityES10_NS11_INS12_ILi3ELi4ELi3EEES15_NST_INS5_IJS16_SH_EEENS5_IJSH_SB_EEEEEEEvS1F_EENS_8epilogue10collective6detail29Sm90TmaWarpSpecializedAdapterINS1N_15DefaultEpilogueIfSK_SK_NS1M_6thread17LinearCombinationIfLi1EffLNS1R_9ScaleType4KindE0ELNS_15FloatRoundStyleE2EfEENS1_15EpilogueDefaultEEEEEvvEEEEvNT_6ParamsE,@function
        .size           _ZN7cutlass13device_kernelINS_4gemm6kernel13GemmUniversalIN4cute5tupleIJiiiiEEENS1_10collective13CollectiveMmaINS1_39MainloopSm90TmaGmmaRmemAWarpSpecializedILi9ENS5_IJNS4_1CILi1EEESB_SB_EEENS1_32KernelTmaWarpSpecializedPingpongEEENS5_IJNSA_ILi64EEENSA_ILi128EEENSA_ILi32EEEEEEfNS5_IJSB_llEEEfNS5_IJlSB_lEEENS4_8TiledMMAINS4_8MMA_AtomIJNS4_4SM904GMMA30MMA_64x128x8_F32TF32TF32_RS_TNILNSO_7ScaleInE1ELSQ_1EEEEEENS4_6LayoutISC_NS5_IJNSA_ILi0EEESU_SU_EEEEENS5_IJNS4_10UnderscoreESX_SX_EEEEENS4_13SM90_TMA_LOADENS4_14ComposedLayoutINS4_7SwizzleILi1ELi4ELi3EEENS4_18smem_ptr_flag_bitsILi32EEENST_INS5_IJNSA_ILi8EEES16_EEENS5_IJSB_S16_EEEEEEENS4_9Copy_AtomIJNS4_39AutoVectorizingCopyWithAssumedAlignmentILi128EEEfEEENS4_8identityES10_NS11_INS12_ILi3ELi4ELi3EEES15_NST_INS5_IJS16_SH_EEENS5_IJSH_SB_EEEEEEEvS1F_EENS_8epilogue10collective6detail29Sm90TmaWarpSpecializedAdapterINS1N_15DefaultEpilogueIfSK_SK_NS1M_6thread17LinearCombinationIfLi1EffLNS1R_9ScaleType4KindE0ELNS_15FloatRoundStyleE2EfEENS1_15EpilogueDefaultEEEEEvvEEEEvNT_6ParamsE,(.L_x_223 - _ZN7cutlass13device_kernelINS_4gemm6kernel13GemmUniversalIN4cute5tupleIJiiiiEEENS1_10collective13CollectiveMmaINS1_39MainloopSm90TmaGmmaRmemAWarpSpecializedILi9ENS5_IJNS4_1CILi1EEESB_SB_EEENS1_32KernelTmaWarpSpecializedPingpongEEENS5_IJNSA_ILi64EEENSA_ILi128EEENSA_ILi32EEEEEEfNS5_IJSB_llEEEfNS5_IJlSB_lEEENS4_8TiledMMAINS4_8MMA_AtomIJNS4_4SM904GMMA30MMA_64x128x8_F32TF32TF32_RS_TNILNSO_7ScaleInE1ELSQ_1EEEEEENS4_6LayoutISC_NS5_IJNSA_ILi0EEESU_SU_EEEEENS5_IJNS4_10UnderscoreESX_SX_EEEEENS4_13SM90_TMA_LOADENS4_14ComposedLayoutINS4_7SwizzleILi1ELi4ELi3EEENS4_18smem_ptr_flag_bitsILi32EEENST_INS5_IJNSA_ILi8EEES16_EEENS5_IJSB_S16_EEEEEEENS4_9Copy_AtomIJNS4_39AutoVectorizingCopyWithAssumedAlignmentILi128EEEfEEENS4_8identityES10_NS11_INS12_ILi3ELi4ELi3EEES15_NST_INS5_IJS16_SH_EEENS5_IJSH_SB_EEEEEEEvS1F_EENS_8epilogue10collective6detail29Sm90TmaWarpSpecializedAdapterINS1N_15DefaultEpilogueIfSK_SK_NS1M_6thread17LinearCombinationIfLi1EffLNS1R_9ScaleType4KindE0ELNS_15FloatRoundStyleE2EfEENS1_15EpilogueDefaultEEEEEvvEEEEvNT_6ParamsE)
        .other          _ZN7cutlass13device_kernelINS_4gemm6kernel13GemmUniversalIN4cute5tupleIJiiiiEEENS1_10collective13CollectiveMmaINS1_39MainloopSm90TmaGmmaRmemAWarpSpecializedILi9ENS5_IJNS4_1CILi1EEESB_SB_EEENS1_32KernelTmaWarpSpecializedPingpongEEENS5_IJNSA_ILi64EEENSA_ILi128EEENSA_ILi32EEEEEEfNS5_IJSB_llEEEfNS5_IJlSB_lEEENS4_8TiledMMAINS4_8MMA_AtomIJNS4_4SM904GMMA30MMA_64x128x8_F32TF32TF32_RS_TNILNSO_7ScaleInE1ELSQ_1EEEEEENS4_6LayoutISC_NS5_IJNSA_ILi0EEESU_SU_EEEEENS5_IJNS4_10UnderscoreESX_SX_EEEEENS4_13SM90_TMA_LOADENS4_14ComposedLayoutINS4_7SwizzleILi1ELi4ELi3EEENS4_18smem_ptr_flag_bitsILi32EEENST_INS5_IJNSA_ILi8EEES16_EEENS5_IJSB_S16_EEEEEEENS4_9Copy_AtomIJNS4_39AutoVectorizingCopyWithAssumedAlignmentILi128EEEfEEENS4_8identityES10_NS11_INS12_ILi3ELi4ELi3EEES15_NST_INS5_IJS16_SH_EEENS5_IJSH_SB_EEEEEEEvS1F_EENS_8epilogue10collective6detail29Sm90TmaWarpSpecializedAdapterINS1N_15DefaultEpilogueIfSK_SK_NS1M_6thread17LinearCombinationIfLi1EffLNS1R_9ScaleType4KindE0ELNS_15FloatRoundStyleE2EfEENS1_15EpilogueDefaultEEEEEvvEEEEvNT_6ParamsE,@"STO_CUDA_ENTRY STV_DEFAULT"
_ZN7cutlass13device_kernelINS_4gemm6kernel13GemmUniversalIN4cute5tupleIJiiiiEEENS1_10collective13CollectiveMmaINS1_39MainloopSm90TmaGmmaRmemAWarpSpecializedILi9ENS5_IJNS4_1CILi1EEESB_SB_EEENS1_32KernelTmaWarpSpecializedPingpongEEENS5_IJNSA_ILi64EEENSA_ILi128EEENSA_ILi32EEEEEEfNS5_IJSB_llEEEfNS5_IJlSB_lEEENS4_8TiledMMAINS4_8MMA_AtomIJNS4_4SM904GMMA30MMA_64x128x8_F32TF32TF32_RS_TNILNSO_7ScaleInE1ELSQ_1EEEEEENS4_6LayoutISC_NS5_IJNSA_ILi0EEESU_SU_EEEEENS5_IJNS4_10UnderscoreESX_SX_EEEEENS4_13SM90_TMA_LOADENS4_14ComposedLayoutINS4_7SwizzleILi1ELi4ELi3EEENS4_18smem_ptr_flag_bitsILi32EEENST_INS5_IJNSA_ILi8EEES16_EEENS5_IJSB_S16_EEEEEEENS4_9Copy_AtomIJNS4_39AutoVectorizingCopyWithAssumedAlignmentILi128EEEfEEENS4_8identityES10_NS11_INS12_ILi3ELi4ELi3EEES15_NST_INS5_IJS16_SH_EEENS5_IJSH_SB_EEEEEEEvS1F_EENS_8epilogue10collective6detail29Sm90TmaWarpSpecializedAdapterINS1N_15DefaultEpilogueIfSK_SK_NS1M_6thread17LinearCombinationIfLi1EffLNS1R_9ScaleType4KindE0ELNS_15FloatRoundStyleE2EfEENS1_15EpilogueDefaultEEEEEvvEEEEvNT_6ParamsE:
[----:B------:R-:W0:Y:S01]  /*0000*/  LDC R1, c[0x0][0x28] ;  /* 0x00000a00ff017b82 */ /* 0x000e220000000800 */
[----:B------:R-:W1:Y:S01]  /*0010*/  S2R R0, SR_TID.X ;  /* 0x0000000000007919 */ /* 0x000e620000002100 */
[----:B------:R-:W-:Y:S01]  /*0020*/  ELECT P0, URZ, PT ;  /* 0x00000000003f782f */ /* 0x000fe20003800000 */
[----:B------:R-:W-:Y:S01]  /*0030*/  BSSY B0, `(.L_x_0) ;  /* 0x0000014000007945 */ /* 0x000fe20003800000 */
[--C-:B-1----:R-:W-:Y:S02]  /*0040*/  SHF.R.U32.HI R2, RZ, 0x5, R0.reuse ;  /* 0x00000005ff027819 */ /* 0x102fe40000011600 */
[----:B------:R-:W-:-:S03]  /*0050*/  SHF.R.U32.HI R101, RZ, 0x7, R0 ;  /* 0x00000007ff657819 */ /* 0x000fc60000011600 */
[----:B------:R-:W1:Y:S02]  /*0060*/  SHFL.IDX PT, R3, R2, RZ, 0x1f ;  /* 0x00001fff02037589 */ /* 0x000e6400000e0000 */
[----:B-1----:R-:W-:Y:S02]  /*0070*/  R2UR UR4, R3 ;  /* 0x00000000030472ca */ /* 0x002fe400000e0000 */
[----:B------:R1:W2:Y:S11]  /*0080*/  SHFL.IDX PT, R3, R101, RZ, 0x1f ;  /* 0x00001fff65037589 */ /* 0x0002b600000e0000 */
[----:B------:R-:W-:-:S02]  /*0090*/  USHF.R.S32.HI UR5, URZ, 0x1f, UR4 ;  /* 0x0000001f3f057899 */ /* 0x000fc40008011404 */
[----:B------:R-:W-:Y:S02]  /*00a0*/  ISETP.NE.OR P0, PT, RZ, UR4, !P0 ;  /* 0x00000004ff007c0c */ /* 0x000fe4000c705670 */
[----:B------:R-:W-:-:S04]  /*00b0*/  ULEA.HI UR5, UR5, UR4, URZ, 0x2 ;  /* 0x0000000405057291 */ /* 0x000fc8000f8f103f */
[----:B------:R-:W-:-:S04]  /*00c0*/  ULOP3.LUT UR5, UR5, 0xfffffffc, URZ, 0xc0, !UPT ;  /* 0xfffffffc05057892 */ /* 0x000fc8000f8ec03f */
[----:B------:R-:W-:-:S03]  /*00d0*/  UIADD3 UR4, UR4, -UR5, URZ ;  /* 0x8000000504047290 */ /* 0x000fc6000fffe03f */
[----:B012---:R-:W-:Y:S09]  /*00e0*/  @P0 BRA `(.L_x_1) ;  /* 0x0000000000200947 */ /* 0x007ff20003800000 */
[----:B------:R-:W-:Y:S02]  /*00f0*/  ULDC.64 UR6, c[0x0][0x198] ;  /* 0x0000660000067ab9 */ /* 0x000fe40000000a00 */
[----:B------:R-:W-:Y:S02]  /*0100*/  UIADD3 UR8, UP0, UR6, 0xf0, URZ ;  /* 0x000000f006087890 */ /* 0x000fe4000ff1e03f */
[----:B------:R-:W-:Y:S02]  /*0110*/  UIADD3 UR6, UP1, UR6, 0x1f0, URZ ;  /* 0x000001f006067890 */ /* 0x000fe4000ff3e03f */
[----:B------:R-:W-:Y:S02]  /*0120*/  UIADD3.X UR9, URZ, UR7, URZ, UP0, !UPT ;  /* 0x000000073f097290 */ /* 0x000fe400087fe43f */
[----:B------:R-:W-:-:S07]  /*0130*/  UIADD3.X UR7, URZ, UR7, URZ, UP1, !UPT ;  /* 0x000000073f077290 */ /* 0x000fce0008ffe43f */
[----:B------:R0:W-:Y:S02]  /*0140*/  UTMACCTL.PF [UR8] ;  /* 0x00000000080079b9 */ /* 0x0001e40008040000 */
[----:B------:R0:W-:Y:S02]  /*0150*/  UTMACCTL.PF [UR6] ;  /* 0x00000000060079b9 */ /* 0x0001e40008040000 */
[----:B0-----:R-:W-:Y:S01]  /*0160*/  NOP ;  /* 0x0000000000007918 */ /* 0x001fe20000000000 */
.L_x_1:
[----:B------:R-:W-:Y:S05]  /*0170*/  BSYNC B0 ;  /* 0x0000000000007941 */ /* 0x000fea0003800000 */
.L_x_0:
[----:B------:R-:W0:Y:S01]  /*0180*/  SHFL.IDX PT, R4, R2, RZ, 0x1f ;  /* 0x00001fff02047589 */ /* 0x000e2200000e0000 */
[----:B------:R-:W-:Y:S01]  /*0190*/  R2UR UR13, R3 ;  /* 0x00000000030d72ca */ /* 0x000fe200000e0000 */
[----:B------:R-:W-:-:S04]  /*01a0*/  UISETP.NE.AND UP0, UPT, UR4, 0x3, UPT ;  /* 0x000000030400788c */ /* 0x000fc8000bf05270 */
[----:B------:R-:W-:-:S08]  /*01b0*/  UISETP.EQ.OR UP0, UPT, UR4, URZ, !UP0 ;  /* 0x0000003f0400728c */ /* 0x000fd0000c702670 */
[----:B------:R-:W-:Y:S02]  /*01c0*/  UIADD3 UR12, UR13, -0x1, URZ ;  /* 0xffffffff0d0c7890 */ /* 0x000fe4000fffe03f */
[----:B------:R-:W-:Y:S02]  /*01d0*/  UISETP.EQ.AND UP0, UPT, UR13, URZ, UP0 ;  /* 0x0000003f0d00728c */ /* 0x000fe40008702270 */
[----:B------:R-:W-:Y:S02]  /*01e0*/  UISETP.GE.U32.AND UP1, UPT, UR12, 0x2, UPT ;  /* 0x000000020c00788c */ /* 0x000fe4000bf26070 */
[----:B------:R-:W-:Y:S01]  /*01f0*/  USEL UR49, URZ, 0x1, !UP0 ;  /* 0x000000013f317887 */ /* 0x000fe2000c000000 */
[----:B0-----:R-:W-:-:S03]  /*0200*/  ISETP.NE.AND P0, PT, R4, RZ, PT ;  /* 0x000000ff0400720c */ /* 0x001fc60003f05270 */
[----:B------:R-:W-:-:S10]  /*0210*/  USEL UR49, UR49, 0x2, UP1 ;  /* 0x0000000231317887 */ /* 0x000fd40008800000 */
[----:B------:R-:W-:Y:S05]  /*0220*/  @P0 BRA `(.L_x_2) ;  /* 0x00000000008c0947 */ /* 0x000fea0003800000 */
[----:B------:R-:W-:Y:S01]  /*0230*/  ELECT P0, URZ, PT ;  /* 0x00000000003f782f */ /* 0x000fe20003800000 */
[----:B------:R-:W-:-:S12]  /*0240*/  BSSY B0, `(.L_x_2) ;  /* 0x0000021000007945 */ /* 0x000fd80003800000 */
[----:B------:R-:W-:Y:S05]  /*0250*/  @!P0 BRA `(.L_x_3) ;  /* 0x00000000007c8947 */ /* 0x000fea0003800000 */
[----:B------:R-:W0:Y:S01]  /*0260*/  S2UR UR6, SR_CgaCtaId ;  /* 0x00000000000679c3 */ /* 0x000e220000008800 */
[----:B------:R-:W-:Y:S01]  /*0270*/  UMOV UR5, 0x400 ;  /* 0x0000040000057882 */ /* 0x000fe20000000000 */
[----:B------:R-:W-:Y:S01]  /*0280*/  UMOV UR7, 0x1 ;  /* 0x0000000100077882 */ /* 0x000fe20000000000 */
[----:B------:R-:W-:Y:S02]  /*0290*/  UMOV UR8, 0x80 ;  /* 0x0000008000087882 */ /* 0x000fe40000000000 */
[----:B------:R-:W-:-:S04]  /*02a0*/  UIADD3 UR8, -UR8, 0x100000, URZ ;  /* 0x0010000008087890 */ /* 0x000fc8000fffe13f */
[----:B------:R-:W-:Y:S02]  /*02b0*/  USHF.L.U32 UR9, UR8, 0xb, URZ ;  /* 0x0000000b08097899 */ /* 0x000fe4000800063f */
[----:B------:R-:W-:Y:S02]  /*02c0*/  USHF.L.U32 UR8, UR8, 0x1, URZ ;  /* 0x0000000108087899 */ /* 0x000fe4000800063f */
[----:B0-----:R-:W-:Y:S02]  /*02d0*/  ULEA UR5, UR6, UR5, 0x18 ;  /* 0x0000000506057291 */ /* 0x001fe4000f8ec03f */
[----:B------:R-:W-:-:S04]  /*02e0*/  UIADD3 UR6, -UR7, 0x100000, URZ ;  /* 0x0010000007067890 */ /* 0x000fc8000fffe13f */
[----:B------:R-:W-:Y:S02]  /*02f0*/  USHF.L.U32 UR7, UR6, 0xb, URZ ;  /* 0x0000000b06077899 */ /* 0x000fe4000800063f */
[----:B------:R-:W-:Y:S01]  /*0300*/  USHF.L.U32 UR6, UR6, 0x1, URZ ;  /* 0x0000000106067899 */ /* 0x000fe2000800063f */
[----:B------:R-:W0:Y:S11]  /*0310*/  FENCE.VIEW.ASYNC.S ;  /* 0x00000000000073c6 */ /* 0x000e360000000000 */
[----:B0-----:R0:W1:Y:S01]  /*0320*/  SYNCS.EXCH.64 URZ, [UR5], UR6 ;  /* 0x00000006053f75b2 */ /* 0x0010620008000100 */
[----:B------:R0:W2:Y:S01]  /*0330*/  SYNCS.EXCH.64 URZ, [UR5+0x48], UR8 ;  /* 0x00004808053f75b2 */ /* 0x0000a20008000100 */
[----:B------:R0:W3:Y:S01]  /*0340*/  SYNCS.EXCH.64 URZ, [UR5+0x8], UR6 ;  /* 0x00000806053f75b2 */ /* 0x0000e20008000100 */
[----:B------:R0:W4:Y:S01]  /*0350*/  SYNCS.EXCH.64 URZ, [UR5+0x50], UR8 ;  /* 0x00005008053f75b2 */ /* 0x0001220008000100 */
[----:B------:R0:W0:Y:S01]  /*0360*/  SYNCS.EXCH.64 URZ, [UR5+0x10], UR6 ;  /* 0x00001006053f75b2 */ /* 0x0000220008000100 */
        /* <DEDUP_REMOVED lines=13> */
[----:B------:R-:W-:Y:S01]  /*0440*/  NOP ;  /* 0x0000000000007918 */ /* 0x000fe20000000000 */
.L_x_3:
[----:B0-----:R-:W-:Y:S05]  /*0450*/  BSYNC B0 ;  /* 0x0000000000007941 */ /* 0x001fea0003800000 */
.L_x_2:
[----:B------:R-:W0:Y:S01]  /*0460*/  SHFL.IDX PT, R4, R2, RZ, 0x1f ;  /* 0x00001fff02047589 */ /* 0x000e2200000e0000 */
[----:B------:R-:W-:Y:S01]  /*0470*/  ELECT P0, URZ, PT ;  /* 0x00000000003f782f */ /* 0x000fe20003800000 */
[----:B------:R-:W-:Y:S01]  /*0480*/  NOP ;  /* 0x0000000000007918 */ /* 0x000fe20000000000 */
[----:B------:R-:W-:Y:S01]  /*0490*/  ELECT P1, URZ, PT ;  /* 0x00000000003f782f */ /* 0x000fe20003820000 */
[----:B------:R-:W5:Y:S01]  /*04a0*/  SHFL.IDX PT, R3, R2, RZ, 0x1f ;  /* 0x00001fff02037589 */ /* 0x000f6200000e0000 */
[----:B------:R-:W-:Y:S01]  /*04b0*/  UMOV UR6, 0x20 ;  /* 0x0000002000067882 */ /* 0x000fe20000000000 */
[----:B------:R-:W-:Y:S01]  /*04c0*/  UMOV UR9, 0x80 ;  /* 0x0000008000097882 */ /* 0x000fe20000000000 */
[----:B------:R-:W-:Y:S01]  /*04d0*/  NOP ;  /* 0x0000000000007918 */ /* 0x000fe20000000000 */
[----:B------:R-:W1:Y:S01]  /*04e0*/  SHFL.IDX PT, R101, R101, RZ, 0x1f ;  /* 0x00001fff65657589 */ /* 0x000e6200000e0000 */
[----:B------:R-:W-:Y:S01]  /*04f0*/  ULDC.64 UR36, c[0x0][0x208] ;  /* 0x0000820000247ab9 */ /* 0x000fe20000000a00 */
[----:B0-----:R-:W-:-:S02]  /*0500*/  ISETP.NE.OR P0, PT, R4, RZ, !P0 ;  /* 0x000000ff0400720c */ /* 0x001fc40004705670 */
[----:B-----5:R-:W-:Y:S02]  /*0510*/  ISETP.NE.OR P1, PT, R3, RZ, !P1 ;  /* 0x000000ff0300720c */ /* 0x020fe40004f25670 */
[----:B------:R-:W-:-:S04]  /*0520*/  SHF.R.S32.HI R3, RZ, 0x1f, R0 ;  /* 0x0000001fff037819 */ /* 0x000fc80000011400 */
[----:B------:R-:W-:-:S05]  /*0530*/  LEA.HI R3, R3, R0, RZ, 0x7 ;  /* 0x0000000003037211 */ /* 0x000fca00078f38ff */
[----:B------:R-:W-:Y:S01]  /*0540*/  VOTEU.ALL UP0, P0 ;  /* 0x00000000003f7886 */ /* 0x000fe20000000000 */
[----:B------:R-:W-:Y:S01]  /*0550*/  LOP3.LUT R3, R3, 0xffffff80, RZ, 0xc0, !PT ;  /* 0xffffff8003037812 */ /* 0x000fe200078ec0ff */
[----:B------:R-:W-:-:S03]  /*0560*/  VOTEU.ALL UP1, P1 ;  /* 0x00000000003f7886 */ /* 0x000fc60000820000 */
[----:B------:R-:W0:Y:S01]  /*0570*/  @!UP0 S2UR UR8, SR_CgaCtaId ;  /* 0x00000000000889c3 */ /* 0x000e220000008800 */
[----:B------:R-:W-:Y:S01]  /*0580*/  @!UP0 UMOV UR5, 0x400 ;  /* 0x0000040000058882 */ /* 0x000fe20000000000 */
[----:B------:R-:W-:-:S04]  /*0590*/  @!UP0 UIADD3 UR6, -UR6, 0x100000, URZ ;  /* 0x0010000006068890 */ /* 0x000fc8000fffe13f */
[----:B------:R-:W-:Y:S02]  /*05a0*/  @!UP0 USHF.L.U32 UR7, UR6, 0xb, URZ ;  /* 0x0000000b06078899 */ /* 0x000fe4000800063f */
[----:B------:R-:W-:Y:S01]  /*05b0*/  @!UP0 USHF.L.U32 UR6, UR6, 0x1, URZ ;  /* 0x0000000106068899 */ /* 0x000fe2000800063f */
[----:B------:R-:W-:Y:S01]  /*05c0*/  IMAD.IADD R23, R0, 0x1, -R3 ;  /* 0x0000000100177824 */ /* 0x000fe200078e0a03 */
[----:B------:R-:W-:Y:S01]  /*05d0*/  @!UP1 UMOV UR10, 0x400 ;  /* 0x00000400000a9882 */ /* 0x000fe20000000000 */
[----:B------:R-:W-:Y:S01]  /*05e0*/  VOTEU.ALL UP2, P1 ;  /* 0x00000000003f7886 */ /* 0x000fe20000840000 */
[----:B------:R-:W-:Y:S01]  /*05f0*/  VOTEU.ALL UP3, P1 ;  /* 0x00000000003f7886 */ /* 0x000fe20000860000 */
[----:B------:R-:W-:Y:S01]  /*0600*/  VOTEU.ALL UP4, P1 ;  /* 0x00000000003f7886 */ /* 0x000fe20000880000 */
[----:B------:R-:W5:Y:S01]  /*0610*/  @!UP1 S2UR UR11, SR_CgaCtaId ;  /* 0x00000000000b99c3 */ /* 0x000f620000008800 */
[----:B------:R-:W-:Y:S01]  /*0620*/  VOTEU.ALL UP5, P1 ;  /* 0x00000000003f7886 */ /* 0x000fe200008a0000 */
[----:B------:R-:W-:Y:S01]  /*0630*/  ISETP.NE.AND P1, PT, RZ, UR13, PT ;  /* 0x0000000dff007c0c */ /* 0x000fe2000bf25270 */
[----:B0-----:R-:W-:-:S02]  /*0640*/  @!UP0 ULEA UR5, UR8, UR5, 0x18 ;  /* 0x0000000508058291 */ /* 0x001fc4000f8ec03f */
[----:B------:R-:W-:-:S04]  /*0650*/  @!UP1 UIADD3 UR8, -UR9, 0x100000, URZ ;  /* 0x0010000009089890 */ /* 0x000fc8000fffe13f */
[----:B------:R-:W-:Y:S02]  /*0660*/  @!UP1 USHF.L.U32 UR9, UR8, 0xb, URZ ;  /* 0x0000000b08099899 */ /* 0x000fe4000800063f */
[----:B------:R-:W-:Y:S01]  /*0670*/  @!UP1 USHF.L.U32 UR8, UR8, 0x1, URZ ;  /* 0x0000000108089899 */ /* 0x000fe2000800063f */
[----:B------:R-:W-:Y:S01]  /*0680*/  VOTEU.ALL UP0, P0 ;  /* 0x00000000003f7886 */ /* 0x000fe20000000000 */
[----:B-----5:R-:W-:Y:S01]  /*0690*/  @!UP1 ULEA UR10, UR11, UR10, 0x18 ;  /* 0x0000000a0b0a9291 */ /* 0x020fe2000f8ec03f */
[----:B------:R-:W-:Y:S01]  /*06a0*/  VOTEU.ALL UP1, P0 ;  /* 0x00000000003f7886 */ /* 0x000fe20000020000 */
[----:B------:R-:W0:Y:S02]  /*06b0*/  FENCE.VIEW.ASYNC.S ;  /* 0x00000000000073c6 */ /* 0x000e240000000000 */
[----:B0-----:R-:W1:Y:S02]  /*06c0*/  @!UP0 SYNCS.EXCH.64 URZ, [UR5+0xc0], UR6 ;  /* 0x0000c006053f85b2 */ /* 0x001e640008000100 */
[----:B------:R0:W1:Y:S01]  /*06d0*/  @!UP1 SYNCS.EXCH.64 URZ, [UR5+0xc8], UR6 ;  /* 0x0000c806053f95b2 */ /* 0x0000620008000100 */
[----:B------:R-:W-:Y:S01]  /*06e0*/  NOP ;  /* 0x0000000000007918 */ /* 0x000fe20000000000 */
[----:B0-----:R-:W-:-:S02]  /*06f0*/  ULDC.64 UR6, c[0x0][0x598] ;  /* 0x0001660000067ab9 */ /* 0x001fc40000000a00 */
[----:B------:R-:W-:Y:S02]  /*0700*/  ISETP.NE.U32.AND P0, PT, RZ, UR6, PT ;  /* 0x00000006ff007c0c */ /* 0x000fe4000bf05070 */
[----:B------:R0:W1:Y:S02]  /*0710*/  @!UP2 SYNCS.EXCH.64 URZ, [UR10+0xa0], UR8 ;  /* 0x0000a0080a3fa5b2 */ /* 0x0000640008000100 */
[----:B------:R-:W-:Y:S01]  /*0720*/  ISETP.NE.AND.EX P0, PT, RZ, UR7, PT, P0 ;  /* 0x00000007ff007c0c */ /* 0x000fe2000bf05300 */
[----:B------:R0:W1:Y:S01]  /*0730*/  @!UP3 SYNCS.EXCH.64 URZ, [UR10+0xa8], UR8 ;  /* 0x0000a8080a3fb5b2 */ /* 0x0000620008000100 */
[----:B------:R0:W1:Y:S01]  /*0740*/  @!UP4 SYNCS.EXCH.64 URZ, [UR10+0xb0], UR8 ;  /* 0x0000b0080a3fc5b2 */ /* 0x0000620008000100 */
[----:B------:R0:W1:Y:S01]  /*0750*/  @!UP5 SYNCS.EXCH.64 URZ, [UR10+0xb8], UR8 ;  /* 0x0000b8080a3fd5b2 */ /* 0x0000620008000100 */
[----:B------:R-:W-:Y:S01]  /*0760*/  NOP ;  /* 0x0000000000007918 */ /* 0x000fe20000000000 */
[----:B-1234-:R-:W-:Y:S08]  /*0770*/  BAR.SYNC.DEFER_BLOCKING 0x0 ;  /* 0x0000000000007b1d */ /* 0x01eff00000010000 */
[----:B0-----:R-:W-:Y:S05]  /*0780*/  @!P0 BRA `(.L_x_4) ;  /* 0x00000000001c8947 */ /* 0x001fea0003800000 */
[----:B------:R-:W0:Y:S02]  /*0790*/  LDC.64 R2, c[0x0][0x598] ;  /* 0x00016600ff027b82 */ /* 0x000e240000000a00 */
[----:B0-----:R-:W2:Y:S02]  /*07a0*/  LDG.E.64 R2, desc[UR36][R2.64] ;  /* 0x0000002402027981 */ /* 0x001ea4000c1e1b00 */
[----:B--2---:R-:W-:-:S04]  /*07b0*/  ISETP.NE.U32.AND P0, PT, R2, RZ, PT ;  /* 0x000000ff0200720c */ /* 0x004fc80003f05070 */
[----:B------:R-:W-:-:S13]  /*07c0*/  ISETP.NE.AND.EX P0, PT, R3, RZ, PT, P0 ;  /* 0x000000ff0300720c */ /* 0x000fda0003f05300 */
[----:B------:R-:W-:Y:S05]  /*07d0*/  @!P0 BRA `(.L_x_4) ;  /* 0x0000000000088947 */ /* 0x000fea0003800000 */
[----:B------:R1:W5:Y:S01]  /*07e0*/  LD.E R88, desc[UR36][R2.64] ;  /* 0x0000002402587980 */ /* 0x000362000c101900 */
[----:B------:R-:W-:Y:S05]  /*07f0*/  BRA `(.L_x_5) ;  /* 0x0000000000247947 */ /* 0x000fea0003800000 */
.L_x_4:
[----:B------:R-:W-:Y:S02]  /*0800*/  ULDC.64 UR6, c[0x0][0x588] ;  /* 0x0001620000067ab9 */ /* 0x000fe40000000a00 */
[----:B------:R-:W-:-:S04]  /*0810*/  ISETP.NE.U32.AND P0, PT, RZ, UR6, PT ;  /* 0x00000006ff007c0c */ /* 0x000fc8000bf05070 */
[----:B------:R-:W-:-:S13]  /*0820*/  ISETP.NE.AND.EX P0, PT, RZ, UR7, PT, P0 ;  /* 0x00000007ff007c0c */ /* 0x000fda000bf05300 */
[----:B------:R-:W-:Y:S05]  /*0830*/  @!P0 BRA `(.L_x_6) ;  /* 0x00000000000c8947 */ /* 0x000fea0003800000 */
[----:B------:R-:W0:Y:S02]  /*0840*/  LDC.64 R88, c[0x0][0x588] ;  /* 0x00016200ff587b82 */ /* 0x000e240000000a00 */
[----:B0-----:R0:W5:Y:S01]  /*0850*/  LDG.E R88, desc[UR36][R88.64] ;  /* 0x0000002458587981 */ /* 0x001162000c1e1900 */
[----:B------:R-:W-:Y:S05]  /*0860*/  BRA `(.L_x_5) ;  /* 0x0000000000087947 */ /* 0x000fea0003800000 */
.L_x_6:
[----:B------:R-:W-:Y:S02]  /*0870*/  ULDC UR5, c[0x0][0x580] ;  /* 0x0001600000057ab9 */ /* 0x000fe40000000800 */
[----:B------:R-:W-:-:S07]  /*0880*/  IMAD.U32 R88, RZ, RZ, UR5 ;  /* 0x00000005ff587e24 */ /* 0x000fce000f8e00ff */
.L_x_5:
[----:B------:R-:W-:Y:S02]  /*0890*/  ULDC.64 UR6, c[0x0][0x5a0] ;  /* 0x0001680000067ab9 */ /* 0x000fe40000000a00 */
[----:B------:R-:W-:-:S04]  /*08a0*/  ISETP.NE.U32.AND P0, PT, RZ, UR6, PT ;  /* 0x00000006ff007c0c */ /* 0x000fc8000bf05070 */
[----:B------:R-:W-:-:S13]  /*08b0*/  ISETP.NE.AND.EX P0, PT, RZ, UR7, PT, P0 ;  /* 0x00000007ff007c0c */ /* 0x000fda000bf05300 */
[----:B------:R-:W-:Y:S05]  /*08c0*/  @!P0 BRA `(.L_x_7) ;  /* 0x00000000001c8947 */ /* 0x000fea0003800000 */
[----:B-1----:R-:W1:Y:S02]  /*08d0*/  LDC.64 R2, c[0x0][0x5a0] ;  /* 0x00016800ff027b82 */ /* 0x002e640000000a00 */
[----:B-1----:R-:W2:Y:S02]  /*08e0*/  LDG.E.64 R2, desc[UR36][R2.64] ;  /* 0x0000002402027981 */ /* 0x002ea4000c1e1b00 */
[----:B--2---:R-:W-:-:S04]  /*08f0*/  ISETP.NE.U32.AND P0, PT, R2, RZ, PT ;  /* 0x000000ff0200720c */ /* 0x004fc80003f05070 */
[----:B------:R-:W-:-:S13]  /*0900*/  ISETP.NE.AND.EX P0, PT, R3, RZ, PT, P0 ;  /* 0x000000ff0300720c */ /* 0x000fda0003f05300 */
[----:B------:R-:W-:Y:S05]  /*0910*/  @!P0 BRA `(.L_x_7) ;  /* 0x0000000000088947 */ /* 0x000fea0003800000 */
[----:B0-----:R2:W5:Y:S01]  /*0920*/  LD.E R89, desc[UR36][R2.64] ;  /* 0x0000002402597980 */ /* 0x001562000c101900 */
[----:B------:R-:W-:Y:S05]  /*0930*/  BRA `(.L_x_8) ;  /* 0x0000000000247947 */ /* 0x000fea0003800000 */
.L_x_7:
[----:B------:R-:W-:Y:S02]  /*0940*/  ULDC.64 UR6, c[0x0][0x590] ;  /* 0x0001640000067ab9 */ /* 0x000fe40000000a00 */
[----:B------:R-:W-:-:S04]  /*0950*/  ISETP.NE.U32.AND P0, PT, RZ, UR6, PT ;  /* 0x00000006ff007c0c */ /* 0x000fc8000bf05070 */
[----:B------:R-:W-:-:S13]  /*0960*/  ISETP.NE.AND.EX P0, PT, RZ, UR7, PT, P0 ;  /* 0x00000007ff007c0c */ /* 0x000fda000bf05300 */
[----:B------:R-:W-:Y:S05]  /*0970*/  @!P0 BRA `(.L_x_9) ;  /* 0x00000000000c8947 */ /* 0x000fea0003800000 */
[----:B-1----:R-:W0:Y:S02]  /*0980*/  LDC.64 R2, c[0x0][0x590] ;  /* 0x00016400ff027b82 */ /* 0x002e240000000a00 */
[----:B0-----:R0:W5:Y:S01]  /*0990*/  LDG.E R89, desc[UR36][R2.64] ;  /* 0x0000002402597981 */ /* 0x001162000c1e1900 */
[----:B------:R-:W-:Y:S05]  /*09a0*/  BRA `(.L_x_8) ;  /* 0x0000000000087947 */ /* 0x000fea0003800000 */
.L_x_9:
[----:B------:R-:W-:Y:S02]  /*09b0*/  ULDC UR5, c[0x0][0x584] ;  /* 0x0001610000057ab9 */ /* 0x000fe40000000800 */
[----:B0-----:R-:W-:-:S07]  /*09c0*/  IMAD.U32 R89, RZ, RZ, UR5 ;  /* 0x00000005ff597e24 */ /* 0x001fce000f8e00ff */
.L_x_8:
[----:B012---:R-:W0:Y:S01]  /*09d0*/  LDC R2, c[0x0][0x65c] ;  /* 0x00019700ff027b82 */ /* 0x007e220000000800 */
[----:B------:R-:W1:Y:S01]  /*09e0*/  S2R R12, SR_CTAID.Y ;  /* 0x00000000000c7919 */ /* 0x000e620000002600 */
[----:B------:R-:W-:Y:S01]  /*09f0*/  UISETP.NE.AND UP0, UPT, UR13, 0x2, UPT ;  /* 0x000000020d00788c */ /* 0x000fe2000bf05270 */
[----:B------:R-:W-:Y:S01]  /*0a00*/  IMAD.MOV.U32 R5, RZ, RZ, RZ ;  /* 0x000000ffff057224 */ /* 0x000fe200078e00ff */
[----:B------:R-:W-:Y:S01]  /*0a10*/  ULDC UR5, c[0x0][0x28c] ;  /* 0x0000a30000057ab9 */ /* 0x000fe20000000800 */
[----:B------:R-:W2:Y:S01]  /*0a20*/  S2R R4, SR_CTAID.X ;  /* 0x0000000000047919 */ /* 0x000ea20000002500 */
[----:B------:R-:W-:Y:S01]  /*0a30*/  UIADD3 UR5, UR5, 0x1f, URZ ;  /* 0x0000001f05057890 */ /* 0x000fe2000fffe03f */
[----:B------:R-:W-:Y:S01]  /*0a40*/  LOP3.LUT R26, R26, 0xfffffffd, RZ, 0xc0, !PT ;  /* 0xfffffffd1a1a7812 */ /* 0x000fe200078ec0ff */
[----:B------:R-:W-:Y:S01]  /*0a50*/  UMOV UR39, URZ ;  /* 0x0000003f00277c82 */ /* 0x000fe20008000000 */
[----:B------:R-:W-:Y:S01]  /*0a60*/  PLOP3.LUT P0, PT, PT, PT, UP0, 0x80, 0x0 ;  /* 0x000000000000781c */ /* 0x000fe20003f0f008 */
[----:B------:R-:W-:Y:S01]  /*0a70*/  USHF.R.S32.HI UR8, URZ, 0x1f, UR5 ;  /* 0x0000001f3f087899 */ /* 0x000fe20008011405 */
[----:B------:R-:W-:Y:S01]  /*0a80*/  UMOV UR38, URZ ;  /* 0x0000003f00267c82 */ /* 0x000fe20008000000 */
[----:B------:R-:W-:-:S02]  /*0a90*/  ULDC.64 UR10, c[0x0][0x650] ;  /* 0x00019400000a7ab9 */ /* 0x000fc40000000a00 */
[----:B------:R-:W-:-:S04]  /*0aa0*/  ULEA.HI UR8, UR8, UR5, URZ, 0x5 ;  /* 0x0000000508087291 */ /* 0x000fc8000f8f283f */
[----:B------:R-:W-:Y:S01]  /*0ab0*/  USHF.R.S32.HI UR46, URZ, 0x5, UR8 ;  /* 0x000000053f2e7899 */ /* 0x000fe20008011408 */
[----:B0-----:R-:W-:-:S13]  /*0ac0*/  ISETP.NE.AND P2, PT, R2, 0x1, PT ;  /* 0x000000010200780c */ /* 0x001fda0003f45270 */
[----:B------:R-:W2:Y:S01]  /*0ad0*/  @P2 LDC R17, c[0x0][0x10] ;  /* 0x00000400ff112b82 */ /* 0x000ea20000000800 */
[----:B-1----:R-:W-:Y:S01]  /*0ae0*/  @P2 IMAD.MOV.U32 R6, RZ, RZ, R12 ;  /* 0x000000ffff062224 */ /* 0x002fe200078e000c */
[----:B------:R-:W-:Y:S01]  /*0af0*/  @P2 LOP3.LUT R26, R26, 0x2, RZ, 0xfc, !PT ;  /* 0x000000021a1a2812 */ /* 0x000fe200078efcff */
[----:B------:R-:W-:-:S05]  /*0b00*/  @P2 IMAD.MOV.U32 R7, RZ, RZ, RZ ;  /* 0x000000ffff072224 */ /* 0x000fca00078e00ff */
[----:B------:R-:W0:Y:S01]  /*0b10*/  @!P2 LDC R3, c[0x0][0xc] ;  /* 0x00000300ff03ab82 */ /* 0x000e220000000800 */
[----:B------:R-:W-:Y:S01]  /*0b20*/  ULDC UR6, c[0x0][0xc] ;  /* 0x0000030000067ab9 */ /* 0x000fe20000000800 */
[----:B------:R-:W-:Y:S01]  /*0b30*/  ULDC UR7, c[0x0][0x10] ;  /* 0x0000040000077ab9 */ /* 0x000fe20000000800 */
[----:B------:R-:W-:Y:S01]  /*0b40*/  ULDC UR5, c[0x0][0x14] ;  /* 0x0000050000057ab9 */ /* 0x000fe20000000800 */
[----:B------:R-:W-:-:S04]  /*0b50*/  UIMAD.WIDE.U32 UR6, UR6, UR7, URZ ;  /* 0x00000007060672a5 */ /* 0x000fc8000f8e003f */
[----:B------:R-:W-:Y:S02]  /*0b60*/  UIMAD.WIDE.U32 UR52, UR6, UR5, URZ ;  /* 0x00000005063472a5 */ /* 0x000fe4000f8e003f */
[----:B------:R-:W-:-:S04]  /*0b70*/  UIMAD UR45, UR7, UR5, URZ ;  /* 0x00000005072d72a4 */ /* 0x000fc8000f8e023f */
[----:B------:R-:W-:Y:S01]  /*0b80*/  UIADD3 UR45, UR53, UR45, URZ ;  /* 0x0000002d352d7290 */ /* 0x000fe2000fffe03f */
[----:B--2---:R-:W-:-:S04]  /*0b90*/  @P2 IMAD.WIDE.U32 R16, R4, R17, R6 ;  /* 0x0000001104102225 */ /* 0x004fc800078e0006 */
[----:B0-----:R-:W-:-:S04]  /*0ba0*/  @!P2 IMAD.WIDE.U32 R6, R3, R12, R4 ;  /* 0x0000000c0306a225 */ /* 0x001fc800078e0004 */
[----:B------:R-:W-:Y:S02]  /*0bb0*/  @P2 IMAD.MOV.U32 R3, RZ, RZ, RZ ;  /* 0x000000ffff032224 */ /* 0x000fe400078e00ff */
[----:B------:R-:W-:Y:S02]  /*0bc0*/  @!P2 IMAD.MOV.U32 R16, RZ, RZ, R6 ;  /* 0x000000ffff10a224 */ /* 0x000fe400078e0006 */
[----:B------:R-:W-:Y:S02]  /*0bd0*/  @P2 IMAD.IADD R17, R17, 0x1, R3 ;  /* 0x0000000111112824 */ /* 0x000fe400078e0203 */
[----:B------:R-:W-:Y:S01]  /*0be0*/  @!P2 IMAD.MOV.U32 R17, RZ, RZ, R7 ;  /* 0x000000ffff11a224 */ /* 0x000fe200078e0007 */
[----:B------:R-:W-:Y:S06]  /*0bf0*/  @P0 BRA `(.L_x_10) ;  /* 0x0000000000200947 */ /* 0x000fec0003800000 */
[----:B------:R-:W-:Y:S01]  /*0c00*/  UISETP.GE.U32.AND UP0, UPT, UR46, 0x9, UPT ;  /* 0x000000092e00788c */ /* 0x000fe2000bf06070 */
[----:B------:R-:W-:Y:S01]  /*0c10*/  IADD3 R16, P0, R16, UR52, RZ ;  /* 0x0000003410107c10 */ /* 0x000fe2000ff1e0ff */
[----:B------:R-:W-:Y:S01]  /*0c20*/  UIMAD.WIDE.U32 UR6, UR46, 0x38e38e39, URZ ;  /* 0x38e38e392e0678a5 */ /* 0x000fe2000f8e003f */
[----:B------:R-:W-:Y:S02]  /*0c30*/  UMOV UR38, URZ ;  /* 0x0000003f00267c82 */ /* 0x000fe40008000000 */
[----:B------:R-:W-:Y:S01]  /*0c40*/  IADD3.X R17, R17, UR45, RZ, P0, !PT ;  /* 0x0000002d11117c10 */ /* 0x000fe200087fe4ff */
[----:B------:R-:W-:-:S04]  /*0c50*/  USHF.R.U32.HI UR6, URZ, 0x1, UR7 ;  /* 0x000000013f067899 */ /* 0x000fc80008011607 */
[----:B------:R-:W-:Y:S02]  /*0c60*/  UIMAD UR39, UR6, -0x9, UR46 ;  /* 0xfffffff7062778a4 */ /* 0x000fe4000f8e022e */
[----:B------:R-:W-:-:S12]  /*0c70*/  @UP0 ULOP3.LUT UR38, UR6, 0x1, URZ, 0xc0, !UPT ;  /* 0x0000000106260892 */ /* 0x000fd8000f8ec03f */
.L_x_10:
[----:B------:R-:W-:Y:S01]  /*0c80*/  ISETP.GE.U32.AND P0, PT, R16, UR10, PT ;  /* 0x0000000a10007c0c */ /* 0x000fe2000bf06070 */
[----:B------:R-:W-:Y:S01]  /*0c90*/  IMAD.MOV.U32 R22, RZ, RZ, -0x1 ;  /* 0xffffffffff167424 */ /* 0x000fe200078e00ff */
[----:B------:R-:W-:Y:S01]  /*0ca0*/  PRMT R3, RZ, 0x7610, R3 ;  /* 0x00007610ff037816 */ /* 0x000fe20000000003 */
[----:B------:R-:W-:Y:S01]  /*0cb0*/  IMAD.MOV.U32 R18, RZ, RZ, -0x1 ;  /* 0xffffffffff127424 */ /* 0x000fe200078e00ff */
[----:B------:R-:W-:Y:S01]  /*0cc0*/  ISETP.GE.U32.AND.EX P0, PT, R17, UR11, PT, P0 ;  /* 0x0000000b11007c0c */ /* 0x000fe2000bf06100 */
[----:B------:R-:W-:-:S12]  /*0cd0*/  IMAD.MOV.U32 R19, RZ, RZ, -0x1 ;  /* 0xffffffffff137424 */ /* 0x000fd800078e00ff */
[----:B------:R-:W-:Y:S05]  /*0ce0*/  @P0 BRA `(.L_x_11) ;  /* 0x0000000400580947 */ /* 0x000fea0003800000 */
[----:B------:R-:W0:Y:S01]  /*0cf0*/  LDC.64 R14, c[0x0][0x628] ;  /* 0x00018a00ff0e7b82 */ /* 0x000e220000000a00 */
[----:B------:R-:W-:Y:S02]  /*0d00*/  IMAD.MOV.U32 R6, RZ, RZ, R16 ;  /* 0x000000ffff067224 */ /* 0x000fe400078e0010 */
[----:B------:R-:W-:-:S05]  /*0d10*/  IMAD.MOV.U32 R7, RZ, RZ, R17 ;  /* 0x000000ffff077224 */ /* 0x000fca00078e0011 */
[----:B------:R-:W1:Y:S08]  /*0d20*/  LDC R18, c[0x0][0x630] ;  /* 0x00018c00ff127b82 */ /* 0x000e700000000800 */
[----:B------:R-:W2:Y:S01]  /*0d30*/  LDC.64 R20, c[0x0][0x620] ;  /* 0x00018800ff147b82 */ /* 0x000ea20000000a00 */
[----:B0-----:R-:W-:-:S04]  /*0d40*/  ISETP.NE.U32.AND P0, PT, R14, RZ, PT ;  /* 0x000000ff0e00720c */ /* 0x001fc80003f05070 */
[----:B------:R-:W-:-:S13]  /*0d50*/  ISETP.NE.AND.EX P0, PT, R15, RZ, PT, P0 ;  /* 0x000000ff0f00720c */ /* 0x000fda0003f05300 */
[----:B-12---:R-:W-:Y:S05]  /*0d60*/  @!P0 BRA `(.L_x_12) ;  /* 0x0000000000288947 */ /* 0x006fea0003800000 */
[----:B------:R-:W0:Y:S02]  /*0d70*/  LDC R3, c[0x0][0x634] ;  /* 0x00018d00ff037b82 */ /* 0x000e240000000800 */
[----:B0-----:R-:W-:-:S05]  /*0d80*/  IADD3 R3, P0, R16, R3, RZ ;  /* 0x0000000310037210 */ /* 0x001fca0007f1e0ff */
[----:B------:R-:W-:-:S04]  /*0d90*/  IMAD.X R13, RZ, RZ, R17, P0 ;  /* 0x000000ffff0d7224 */ /* 0x000fc800000e0611 */
[----:B------:R-:W-:-:S04]  /*0da0*/  IMAD.WIDE.U32 R6, R13, R14, RZ ;  /* 0x0000000e0d067225 */ /* 0x000fc800078e00ff */
[----:B------:R-:W-:-:S04]  /*0db0*/  IMAD.WIDE.U32 R8, P0, R3, R15, R6 ;  /* 0x0000000f03087225 */ /* 0x000fc80007800006 */
[----:B------:R-:W-:-:S04]  /*0dc0*/  IMAD.WIDE.U32 R6, R3, R14, RZ ;  /* 0x0000000e03067225 */ /* 0x000fc800078e00ff */
[----:B------:R-:W-:Y:S01]  /*0dd0*/  IMAD.X R11, RZ, RZ, RZ, P0 ;  /* 0x000000ffff0b7224 */ /* 0x000fe200000e06ff */
[----:B------:R-:W-:Y:S01]  /*0de0*/  IADD3 RZ, P0, R7, R8, RZ ;  /* 0x0000000807ff7210 */ /* 0x000fe20007f1e0ff */
[----:B------:R-:W-:-:S04]  /*0df0*/  IMAD.MOV.U32 R10, RZ, RZ, R9 ;  /* 0x000000ffff0a7224 */ /* 0x000fc800078e0009 */
[----:B------:R-:W-:-:S08]  /*0e00*/  IMAD.WIDE.U32.X R6, R13, R15, R10, P0 ;  /* 0x0000000f0d067225 */ /* 0x000fd000000e040a */
.L_x_12:
[-CC-:B------:R-:W-:Y:S01]  /*0e10*/  SHF.R.U64 R29, R6, R18.reuse, R7.reuse ;  /* 0x00000012061d7219 */ /* 0x180fe20000001207 */
[----:B------:R-:W0:Y:S01]  /*0e20*/  LDC R10, c[0x0][0x618] ;  /* 0x00018600ff0a7b82 */ /* 0x000e220000000800 */
[----:B------:R-:W-:Y:S01]  /*0e30*/  SHF.R.U32.HI R5, RZ, R18, R7 ;  /* 0x00000012ff057219 */ /* 0x000fe20000011607 */
[----:B------:R-:W-:Y:S01]  /*0e40*/  ULDC UR5, c[0x0][0x150] ;  /* 0x0000540000057ab9 */ /* 0x000fe20000000800 */
[----:B------:R-:W-:Y:S02]  /*0e50*/  IADD3 R9, P0, RZ, -R29, RZ ;  /* 0x8000001dff097210 */ /* 0x000fe40007f1e0ff */
[----:B------:R-:W-:-:S03]  /*0e60*/  I2FP.F32.U32 R3, R4 ;  /* 0x0000000400037245 */ /* 0x000fc60000201000 */
[----:B------:R-:W1:Y:S01]  /*0e70*/  LDC.64 R24, c[0x0][0x640] ;  /* 0x00019000ff187b82 */ /* 0x000e620000000a00 */
[----:B------:R-:W-:Y:S02]  /*0e80*/  IMAD.X R11, RZ, RZ, ~R5, P0 ;  /* 0x000000ffff0b7224 */ /* 0x000fe400000e0e05 */
[----:B------:R-:W-:Y:S01]  /*0e90*/  FMUL R3, R3, UR5 ;  /* 0x0000000503037c20 */ /* 0x000fe20008400000 */
[----:B------:R-:W-:Y:S01]  /*0ea0*/  IMAD.WIDE.U32 R6, R9, R20, R16 ;  /* 0x0000001409067225 */ /* 0x000fe200078e0010 */
[----:B------:R-:W-:-:S03]  /*0eb0*/  ULDC UR5, c[0x0][0x154] ;  /* 0x0000550000057ab9 */ /* 0x000fc60000000800 */
[----:B------:R-:W-:Y:S01]  /*0ec0*/  IMAD R8, R11, R20, RZ ;  /* 0x000000140b087224 */ /* 0x000fe200078e02ff */
[----:B------:R-:W2:Y:S01]  /*0ed0*/  LDC R5, c[0x0][0x144] ;  /* 0x00005100ff057b82 */ /* 0x000ea20000000800 */
[----:B------:R-:W3:Y:S02]  /*0ee0*/  F2I.U32.TRUNC.NTZ R3, R3 ;  /* 0x0000000300037305 */ /* 0x000ee4000020f000 */
[----:B------:R-:W-:-:S04]  /*0ef0*/  IMAD R9, R9, R21, R8 ;  /* 0x0000001509097224 */ /* 0x000fc800078e0208 */
[----:B------:R-:W-:Y:S01]  /*0f00*/  IMAD.IADD R7, R7, 0x1, R9 ;  /* 0x0000000107077824 */ /* 0x000fe200078e0209 */
[----:B------:R-:W4:Y:S01]  /*0f10*/  LDC R18, c[0x0][0x608] ;  /* 0x00018200ff127b82 */ /* 0x000f220000000800 */
[----:B------:R-:W-:-:S03]  /*0f20*/  IMAD.MOV.U32 R9, RZ, RZ, -0x1 ;  /* 0xffffffffff097424 */ /* 0x000fc600078e00ff */
[----:B0-----:R-:W-:Y:S02]  /*0f30*/  SHF.R.U64 R14, R6, R10, R7 ;  /* 0x0000000a060e7219 */ /* 0x001fe40000001207 */
[----:B------:R-:W-:Y:S02]  /*0f40*/  I2FP.F32.U32 R6, R12 ;  /* 0x0000000c00067245 */ /* 0x000fe40000201000 */
[----:B------:R-:W0:Y:S01]  /*0f50*/  LDC R20, c[0x0][0x658] ;  /* 0x00019600ff147b82 */ /* 0x000e220000000800 */
[----:B-1----:R-:W-:Y:S01]  /*0f60*/  ISETP.NE.U32.AND P0, PT, R24, RZ, PT ;  /* 0x000000ff1800720c */ /* 0x002fe20003f05070 */
[----:B---3--:R-:W-:Y:S02]  /*0f70*/  IMAD.MOV R8, RZ, RZ, -R3 ;  /* 0x000000ffff087224 */ /* 0x008fe400078e0a03 */
[----:B------:R-:W-:Y:S01]  /*0f80*/  FMUL R6, R6, UR5 ;  /* 0x0000000506067c20 */ /* 0x000fe20008400000 */
[----:B------:R-:W-:Y:S02]  /*0f90*/  SHF.R.U32.HI R7, RZ, R10, R7 ;  /* 0x0000000aff077219 */ /* 0x000fe40000011607 */
[----:B------:R-:W-:Y:S01]  /*0fa0*/  ISETP.NE.AND.EX P0, PT, R25, RZ, PT, P0 ;  /* 0x000000ff1900720c */ /* 0x000fe20003f05300 */
[----:B------:R1:W3:Y:S01]  /*0fb0*/  F2I.U32.TRUNC.NTZ R13, R6 ;  /* 0x00000006000d7305 */ /* 0x0002e2000020f000 */
[----:B------:R-:W1:Y:S01]  /*0fc0*/  LDC R15, c[0x0][0x148] ;  /* 0x00005200ff0f7b82 */ /* 0x000e620000000800 */
[----:B--2---:R-:W-:-:S07]  /*0fd0*/  IMAD R3, R5, R8, R4 ;  /* 0x0000000805037224 */ /* 0x004fce00078e0204 */
[----:B------:R-:W2:Y:S01]  /*0fe0*/  LDC R21, c[0x0][0x600] ;  /* 0x00018000ff157b82 */ /* 0x000ea20000000800 */
[-CC-:B----4-:R-:W-:Y:S02]  /*0ff0*/  SHF.R.U64 R30, R14, R18.reuse, R7.reuse ;  /* 0x000000120e1e7219 */ /* 0x190fe40000001207 */
[----:B------:R-:W-:Y:S01]  /*1000*/  SHF.R.U32.HI R5, RZ, R18, R7 ;  /* 0x00000012ff057219 */ /* 0x000fe20000011607 */
[----:B------:R-:W-:-:S04]  /*1010*/  IMAD.MOV.U32 R7, RZ, RZ, 0x1 ;  /* 0x00000001ff077424 */ /* 0x000fc800078e00ff */
[----:B------:R-:W4:Y:S01]  /*1020*/  LDC R22, c[0x0][0x648] ;  /* 0x00019200ff167b82 */ /* 0x000f220000000800 */
[-C--:B0-----:R-:W-:Y:S02]  /*1030*/  SHF.L.U32 R4, R9, R20.reuse, RZ ;  /* 0x0000001409047219 */ /* 0x081fe400000006ff */
[--C-:B------:R-:W-:Y:S02]  /*1040*/  SHF.R.U64 R18, R30, R20, R5.reuse ;  /* 0x000000141e127219 */ /* 0x100fe40000001205 */
[----:B------:R-:W-:Y:S02]  /*1050*/  LOP3.LUT R11, RZ, R4, RZ, 0x33, !PT ;  /* 0x00000004ff0b7212 */ /* 0x000fe400078e33ff */
[-C--:B------:R-:W-:Y:S01]  /*1060*/  SHF.R.U32.HI R5, RZ, R20.reuse, R5 ;  /* 0x00000014ff057219 */ /* 0x080fe20000011605 */
[----:B------:R-:W0:Y:S01]  /*1070*/  LDC R27, c[0x0][0x638] ;  /* 0x00018e00ff1b7b82 */ /* 0x000e220000000800 */
[----:B------:R-:W-:Y:S01]  /*1080*/  SHF.L.U32 R10, R7, R20, RZ ;  /* 0x00000014070a7219 */ /* 0x000fe200000006ff */
[----:B------:R-:W-:-:S06]  /*1090*/  IMAD.MOV.U32 R4, RZ, RZ, R18 ;  /* 0x000000ffff047224 */ /* 0x000fcc00078e0012 */
[----:B------:R-:W0:Y:S01]  /*10a0*/  LDC R28, c[0x0][0x610] ;  /* 0x00018400ff1c7b82 */ /* 0x000e220000000800 */
[----:B-1-3--:R-:W-:Y:S05]  /*10b0*/  @!P0 BRA `(.L_x_13) ;  /* 0x0000000000288947 */ /* 0x00afea0003800000 */
[----:B------:R-:W1:Y:S02]  /*10c0*/  LDC R9, c[0x0][0x64c] ;  /* 0x00019300ff097b82 */ /* 0x000e640000000800 */
[----:B-1----:R-:W-:-:S05]  /*10d0*/  IADD3 R9, P0, R18, R9, RZ ;  /* 0x0000000912097210 */ /* 0x002fca0007f1e0ff */
        /* <DEDUP_REMOVED lines=8> */
.L_x_13:
[----:B----4-:R-:W-:Y:S01]  /*1160*/  SHF.R.U64 R4, R4, R22, R5 ;  /* 0x0000001604047219 */ /* 0x010fe20000001205 */
[----:B--2---:R-:W-:Y:S01]  /*1170*/  VIADD R5, R21, 0xffffffff ;  /* 0xffffffff15057836 */ /* 0x004fe20000000000 */
[----:B------:R-:W-:Y:S01]  /*1180*/  LOP3.LUT R11, R30, R11, RZ, 0xc0, !PT ;  /* 0x0000000b1e0b7212 */ /* 0x000fe200078ec0ff */
[----:B------:R-:W-:Y:S02]  /*1190*/  IMAD.MOV R13, RZ, RZ, -R13 ;  /* 0x000000ffff0d7224 */ /* 0x000fe400078e0a0d */
[----:B------:R-:W-:Y:S01]  /*11a0*/  IMAD.MOV R6, RZ, RZ, -R4 ;  /* 0x000000ffff067224 */ /* 0x000fe200078e0a04 */
[----:B------:R-:W-:Y:S01]  /*11b0*/  LOP3.LUT R5, R14, R5, RZ, 0xc0, !PT ;  /* 0x000000050e057212 */ /* 0x000fe200078ec0ff */
[----:B------:R-:W-:Y:S02]  /*11c0*/  IMAD R10, R10, R4, R11 ;  /* 0x000000040a0a7224 */ /* 0x000fe400078e020b */
[----:B------:R-:W-:Y:S02]  /*11d0*/  @P2 IMAD R3, R15, R13, R12 ;  /* 0x0000000d0f032224 */ /* 0x000fe400078e020c */
[----:B0-----:R-:W-:-:S02]  /*11e0*/  IMAD R4, R6, R27, R18 ;  /* 0x0000001b06047224 */ /* 0x001fc400078e0212 */
[----:B------:R-:W-:Y:S02]  /*11f0*/  IMAD R22, R10, R28, R3 ;  /* 0x0000001c0a167224 */ /* 0x000fe400078e0203 */
[----:B------:R-:W-:Y:S02]  /*1200*/  IMAD R5, R4, R21, R5 ;  /* 0x0000001504057224 */ /* 0x000fe400078e0205 */
[----:B------:R-:W-:Y:S02]  /*1210*/  IMAD.MOV.U32 R3, RZ, RZ, 0x1 ;  /* 0x00000001ff037424 */ /* 0x000fe400078e00ff */
[----:B------:R-:W-:Y:S01]  /*1220*/  IMAD.MOV.U32 R19, RZ, RZ, R29 ;  /* 0x000000ffff137224 */ /* 0x000fe200078e001d */
[----:B------:R-:W-:Y:S02]  /*1230*/  SEL R18, R5, R22, !P2 ;  /* 0x0000001605127207 */ /* 0x000fe40005000000 */
[----:B------:R-:W-:-:S07]  /*1240*/  SEL R22, R22, R5, !P2 ;  /* 0x0000000516167207 */ /* 0x000fce0005000000 */
.L_x_11:
[----:B------:R-:W-:Y:S05]  /*1250*/  @!P1 BRA `(.L_x_14) ;  /* 0x0000005000e89947 */ /* 0x000fea0003800000 */
[----:B------:R-:W-:-:S06]  /*1260*/  UISETP.GT.U32.AND UP0, UPT, UR12, 0x1, UPT ;  /* 0x000000010c00788c */ /* 0x000fcc000bf04070 */
[----:B------:R-:W-:-:S13]  /*1270*/  PLOP3.LUT P0, PT, PT, PT, UP0, 0x80, 0x0 ;  /* 0x000000000000781c */ /* 0x000fda0003f0f008 */
[----:B------:R-:W-:Y:S05]  /*1280*/  @P0 EXIT ;  /* 0x000000000000094d */ /* 0x000fea0003800000 */
.L_x_15:
[----:B------:R-:W-:-:S08]  /*1290*/  NOP ;  /* 0x0000000000007918 */ /* 0x000fd00000000000 */
[----:B------:R-:W0:Y:S02]  /*12a0*/  USETMAXREG.TRY_ALLOC.CTAPOOL UP0, 0xe8 ;  /* 0x000000e8000079c8 */ /* 0x000e240008000600 */
[----:B0-----:R-:W-:-:S13]  /*12b0*/  PLOP3.LUT P0, PT, PT, PT, UP0, 0x80, 0x0 ;  /* 0x000000000000781c */ /* 0x001fda0003f0f008 */
[----:B------:R-:W-:Y:S05]  /*12c0*/  @!P0 BRA `(.L_x_15) ;  /* 0xfffffffc00f08947 */ /* 0x000fea000383ffff */
[----:B------:R-:W-:-:S13]  /*12d0*/  LOP3.LUT P0, RZ, R3, 0xff, RZ, 0xc0, !PT ;  /* 0x000000ff03ff7812 */ /* 0x000fda000780c0ff */
[----:B------:R-:W-:Y:S05]  /*12e0*/  @!P0 EXIT ;  /* 0x000000000000894d */ /* 0x000fea0003800000 */
[----:B------:R-:W-:Y:S01]  /*12f0*/  SHF.R.S32.HI R0, RZ, 0x1f, R23 ;  /* 0x0000001fff007819 */ /* 0x000fe20000011417 */
[----:B------:R-:W0:Y:S01]  /*1300*/  LDC R95, c[0x0][0x658] ;  /* 0x00019600ff5f7b82 */ /* 0x000e220000000800 */
[----:B------:R-:W-:Y:S01]  /*1310*/  UMOV UR40, 0x400 ;  /* 0x0000040000287882 */ /* 0x000fe20000000000 */
[----:B------:R-:W-:Y:S01]  /*1320*/  IMAD.MOV.U32 R6, RZ, RZ, 0x1 ;  /* 0x00000001ff067424 */ /* 0x000fe200078e00ff */
[CC--:B------:R-:W-:Y:S01]  /*1330*/  LEA.HI R3, R0.reuse, R23.reuse, RZ, 0x2 ;  /* 0x0000001700037211 */ /* 0x0c0fe200078f10ff */
[----:B------:R-:W-:Y:S01]  /*1340*/  ULDC UR5, c[0x0][0x284] ;  /* 0x0000a10000057ab9 */ /* 0x000fe20000000800 */
[----:B------:R-:W-:Y:S01]  /*1350*/  LEA.HI R0, R0, R23, RZ, 0x5 ;  /* 0x0000001700007211 */ /* 0x000fe200078f28ff */
[----:B------:R-:W-:Y:S01]  /*1360*/  ULOP3.LUT UR41, UR49, 0x1, URZ, 0xfc, !UPT ;  /* 0x0000000131297892 */ /* 0x000fe2000f8efc3f */
[--C-:B------:R-:W-:Y:S01]  /*1370*/  SHF.R.S32.HI R90, RZ, 0x2, R3.reuse ;  /* 0x00000002ff5a7819 */ /* 0x100fe20000011403 */
[----:B------:R-:W1:Y:S01]  /*1380*/  S2UR UR4, SR_CgaCtaId ;  /* 0x00000000000479c3 */ /* 0x000e620000008800 */
[----:B------:R-:W-:Y:S01]  /*1390*/  SHF.R.S32.HI R5, RZ, 0x1f, R3 ;  /* 0x0000001fff057819 */ /* 0x000fe20000011403 */
[----:B------:R-:W-:Y:S01]  /*13a0*/  UIADD3 UR42, UR46, -0x1, URZ ;  /* 0xffffffff2e2a7890 */ /* 0x000fe2000fffe03f */
[----:B------:R-:W-:Y:S01]  /*13b0*/  LOP3.LUT R4, R3, 0xfffffffc, RZ, 0xc0, !PT ;  /* 0xfffffffc03047812 */ /* 0x000fe200078ec0ff */
[----:B------:R-:W-:Y:S01]  /*13c0*/  USHF.L.U32 UR43, UR46, 0x1, URZ ;  /* 0x000000012e2b7899 */ /* 0x000fe2000800063f */
[----:B------:R-:W-:Y:S01]  /*13d0*/  LEA.HI R5, R5, R90, RZ, 0x3 ;  /* 0x0000005a05057211 */ /* 0x000fe200078f18ff */
[----:B------:R-:W-:Y:S01]  /*13e0*/  USHF.L.U64.HI UR44, UR52, 0x1, UR45 ;  /* 0x00000001342c7899 */ /* 0x000fe2000801022d */
[----:B------:R-:W-:Y:S01]  /*13f0*/  SHF.R.S32.HI R7, RZ, 0x5, R0 ;  /* 0x00000005ff077819 */ /* 0x000fe20000011400 */
[----:B------:R-:W-:Y:S01]  /*1400*/  IMAD.IADD R4, R23, 0x1, -R4 ;  /* 0x0000000117047824 */ /* 0x000fe200078e0a04 */
[----:B------:R-:W-:Y:S01]  /*1410*/  LOP3.LUT R5, R5, 0xfffffff8, RZ, 0xc0, !PT ;  /* 0xfffffff805057812 */ /* 0x000fe200078ec0ff */
[----:B------:R-:W2:Y:S02]  /*1420*/  LDC.64 R8, c[0x0][0x5c8] ;  /* 0x00017200ff087b82 */ /* 0x000ea40000000a00 */
[----:B------:R-:W-:-:S02]  /*1430*/  IMAD R0, R7, 0x40, R4 ;  /* 0x0000004007007824 */ /* 0x000fc400078e0204 */
[----:B------:R-:W-:Y:S02]  /*1440*/  IMAD.IADD R90, R90, 0x1, -R5 ;  /* 0x000000015a5a7824 */ /* 0x000fe400078e0a05 */
[----:B------:R-:W-:Y:S02]  /*1450*/  IMAD.SHL.U32 R92, R4, 0x2, RZ ;  /* 0x00000002045c7824 */ /* 0x000fe400078e00ff */
[--C-:B------:R-:W-:Y:S01]  /*1460*/  IMAD R103, R7, -0x10, -R90.reuse ;  /* 0xfffffff007677824 */ /* 0x100fe200078e0a5a */
[--C-:B------:R-:W-:Y:S01]  /*1470*/  SHF.R.S32.HI R3, RZ, 0x1f, R90.reuse ;  /* 0x0000001fff037819 */ /* 0x100fe2000001145a */
[----:B------:R-:W3:Y:S01]  /*1480*/  LDC R98, c[0x0][0x600] ;  /* 0x00018000ff627b82 */ /* 0x000ee20000000800 */
[----:B------:R-:W-:Y:S01]  /*1490*/  SHF.R.S32.HI R91, RZ, 0x1f, R90 ;  /* 0x0000001fff5b7819 */ /* 0x000fe2000001145a */
[----:B------:R-:W-:Y:S01]  /*14a0*/  VIADD R103, R103, UR5 ;  /* 0x0000000567677c36 */ /* 0x000fe20008000000 */
[----:B------:R-:W-:Y:S01]  /*14b0*/  LEA.HI R3, R3, R90, RZ, 0x2 ;  /* 0x0000005a03037211 */ /* 0x000fe200078f10ff */
[----:B-1----:R-:W-:Y:S01]  /*14c0*/  ULEA UR40, UR4, UR40, 0x18 ;  /* 0x0000002804287291 */ /* 0x002fe2000f8ec03f */
[----:B------:R-:W-:-:S02]  /*14d0*/  SHF.R.S32.HI R93, RZ, 0x1f, R92 ;  /* 0x0000001fff5d7819 */ /* 0x000fc4000001145c */
[C---:B------:R-:W-:Y:S01]  /*14e0*/  LOP3.LUT R5, R3.reuse, 0xfffffffc, RZ, 0xc0, !PT ;  /* 0xfffffffc03057812 */ /* 0x040fe200078ec0ff */
[----:B------:R-:W-:Y:S01]  /*14f0*/  UIADD3 UR47, UR40, 0xa0, URZ ;  /* 0x000000a0282f7890 */ /* 0x000fe2000fffe03f */
[C---:B------:R-:W-:Y:S02]  /*1500*/  LOP3.LUT P0, RZ, R3.reuse, 0x4, RZ, 0xc0, !PT ;  /* 0x0000000403ff7812 */ /* 0x040fe4000780c0ff */
[----:B------:R-:W-:Y:S01]  /*1510*/  LOP3.LUT R94, R3, 0x4, RZ, 0xc0, !PT ;  /* 0x00000004035e7812 */ /* 0x000fe200078ec0ff */
[----:B------:R-:W-:Y:S01]  /*1520*/  IMAD.IADD R5, R90, 0x1, -R5 ;  /* 0x000000015a057824 */ /* 0x000fe200078e0a05 */
[----:B------:R-:W-:Y:S01]  /*1530*/  P2R R114, PR, RZ, 0x1 ;  /* 0x00000001ff727803 */ /* 0x000fe20000000000 */
[----:B------:R-:W-:Y:S01]  /*1540*/  IMAD.WIDE R90, R7, 0x10, R90 ;  /* 0x00000010075a7825 */ /* 0x000fe200078e025a */
[----:B--2---:R-:W-:Y:S01]  /*1550*/  SHF.L.U64.HI R96, R8, 0x3, R9 ;  /* 0x0000000308607819 */ /* 0x004fe20000010209 */
[----:B------:R-:W1:Y:S02]  /*1560*/  LDC R7, c[0x0][0x288] ;  /* 0x0000a200ff077b82 */ /* 0x000e640000000800 */
[----:B------:R-:W-:-:S02]  /*1570*/  IMAD.U32 R5, R0, 0x8, R5 ;  /* 0x0000000800057824 */ /* 0x000fc400078e0005 */
[----:B------:R-:W-:Y:S02]  /*1580*/  IMAD.MOV.U32 R0, RZ, RZ, -0x1 ;  /* 0xffffffffff007424 */ /* 0x000fe400078e00ff */
[----:B------:R-:W-:Y:S02]  /*1590*/  IMAD.IADD R94, R94, 0x1, R5 ;  /* 0x000000015e5e7824 */ /* 0x000fe400078e0205 */
[----:B------:R-:W-:Y:S01]  /*15a0*/  IMAD.SHL.U32 R97, R8, 0x8, RZ ;  /* 0x0000000808617824 */ /* 0x000fe200078e00ff */
[-C--:B0-----:R-:W-:Y:S01]  /*15b0*/  SHF.L.U32 R99, R0, R95.reuse, RZ ;  /* 0x0000005f00637219 */ /* 0x081fe200000006ff */
[C---:B------:R-:W-:Y:S01]  /*15c0*/  VIADD R0, R101.reuse, 0xffffffff ;  /* 0xffffffff65007836 */ /* 0x040fe20000000000 */
[----:B------:R-:W-:Y:S01]  /*15d0*/  SHF.L.U32 R95, R6, R95, RZ ;  /* 0x0000005f065f7219 */ /* 0x000fe200000006ff */
[----:B---3--:R-:W-:Y:S01]  /*15e0*/  VIADD R98, R98, 0xffffffff ;  /* 0xffffffff62627836 */ /* 0x008fe20000000000 */
[----:B------:R-:W-:Y:S02]  /*15f0*/  LOP3.LUT R99, RZ, R99, RZ, 0x33, !PT ;  /* 0x00000063ff637212 */ /* 0x000fe400078e33ff */
[C---:B------:R-:W-:Y:S01]  /*1600*/  ISETP.NE.AND P0, PT, R0.reuse, RZ, PT ;  /* 0x000000ff0000720c */ /* 0x040fe20003f05270 */
[----:B------:R-:W-:Y:S01]  /*1610*/  IMAD.SHL.U32 R0, R0, 0x8, RZ ;  /* 0x0000000800007824 */ /* 0x000fe200078e00ff */
[----:B------:R-:W-:-:S02]  /*1620*/  LEA R101, R101, UR47, 0x3 ;  /* 0x0000002f65657c11 */ /* 0x000fc4000f8e18ff */
[----:B------:R-:W-:Y:S02]  /*1630*/  SEL R112, RZ, 0x1, P0 ;  /* 0x00000001ff707807 */ /* 0x000fe40000000000 */
[----:B------:R-:W-:Y:S01]  /*1640*/  LOP3.LUT R0, R0, 0x8, RZ, 0xc0, !PT ;  /* 0x0000000800007812 */ /* 0x000fe200078ec0ff */
[----:B-1----:R-:W-:-:S03]  /*1650*/  IMAD R100, R4, -0x2, R7 ;  /* 0xfffffffe04647824 */ /* 0x002fc600078e0207 */
[C---:B------:R-:W-:Y:S02]  /*1660*/  LOP3.LUT R113, R0.reuse, 0x8, RZ, 0x3c, !PT ;  /* 0x0000000800717812 */ /* 0x040fe400078e3cff */
[----:B------:R-:W-:-:S07]  /*1670*/  LOP3.LUT R102, R0, 0x18, RZ, 0x3c, !PT ;  /* 0x0000001800667812 */ /* 0x000fce00078e3cff */
.L_x_174:
[----:B------:R-:W-:-:S04]  /*1680*/  SHF.L.U32 R0, R112, 0x1f, RZ ;  /* 0x0000001f70007819 */ /* 0x000fc800000006ff */
[----:B------:R-:W0:Y:S02]  /*1690*/  SYNCS.PHASECHK.TRANS64.TRYWAIT P0, [R101+URZ+-0x8], R0 ;  /* 0xfffff800650075a7 */ /* 0x000e24000800017f */
[----:B01234-:R-:W-:Y:S05]  /*16a0*/  @!P0 BRA `(.L_x_16) ;  /* 0x0000006400c08947 */ /* 0x01ffea0003800000 */
.L_x_203:
[----:B------:R-:W-:-:S04]  /*16b0*/  UIADD3 UR4, UR40, 0x800, URZ ;  /* 0x0000080028047890 */ /* 0x000fc8000fffe03f */
[----:B------:R-:W-:-:S06]  /*16c0*/  ULOP3.LUT UP0, URZ, UR4, 0x9f, URZ, 0xc0, !UPT ;  /* 0x0000009f043f7892 */ /* 0x000fcc000f80c03f */
[----:B------:R-:W-:-:S13]  /*16d0*/  PLOP3.LUT P0, PT, PT, PT, UP0, 0x80, 0x0 ;  /* 0x000000000000781c */ /* 0x000fda0003f0f008 */
[----:B------:R-:W-:Y:S05]  /*16e0*/  @!P0 BRA `(.L_x_17) ;  /* 0x0000000000408947 */ /* 0x000fea0003800000 */
[----:B0-----:R-:W-:Y:S01]  /*16f0*/  MOV R0, 0x0 ;  /* 0x0000000000007802 */ /* 0x001fe20000000f00 */
[----:B------:R-:W-:Y:S01]  /*1700*/  ULDC.64 UR4, c[0x4][0x70] ;  /* 0x01001c0000047ab9 */ /* 0x000fe20000000a00 */
[----:B------:R-:W-:Y:S01]  /*1710*/  ULDC.64 UR6, c[0x4][0x8] ;  /* 0x0100020000067ab9 */ /* 0x000fe20000000a00 */
[----:B------:R-:W-:Y:S01]  /*1720*/  IMAD.U32 R4, RZ, RZ, UR4 ;  /* 0x00000004ff047e24 */ /* 0x000fe2000f8e00ff */
[----:B------:R0:W1:Y:S01]  /*1730*/  LDC.64 R14, c[0x4][R0] ;  /* 0x01000000000e7b82 */ /* 0x0000620000000a00 */
[----:B------:R-:W-:Y:S01]  /*1740*/  IMAD.U32 R5, RZ, RZ, UR5 ;  /* 0x00000005ff057e24 */ /* 0x000fe2000f8e00ff */
[----:B------:R-:W-:Y:S01]  /*1750*/  ULDC.64 UR4, c[0x4][0x78] ;  /* 0x01001e0000047ab9 */ /* 0x000fe20000000a00 */
[----:B------:R-:W-:Y:S02]  /*1760*/  IMAD.U32 R10, RZ, RZ, UR6 ;  /* 0x00000006ff0a7e24 */ /* 0x000fe4000f8e00ff */
[----:B------:R-:W-:Y:S02]  /*1770*/  IMAD.U32 R6, RZ, RZ, UR4 ;  /* 0x00000004ff067e24 */ /* 0x000fe4000f8e00ff */
[----:B------:R-:W-:-:S02]  /*1780*/  IMAD.U32 R7, RZ, RZ, UR5 ;  /* 0x00000005ff077e24 */ /* 0x000fc4000f8e00ff */
[----:B------:R-:W-:Y:S02]  /*1790*/  IMAD.U32 R11, RZ, RZ, UR7 ;  /* 0x00000007ff0b7e24 */ /* 0x000fe4000f8e00ff */
[----:B------:R-:W-:Y:S02]  /*17a0*/  IMAD.MOV.U32 R8, RZ, RZ, 0x70 ;  /* 0x00000070ff087424 */ /* 0x000fe400078e00ff */
[----:B------:R-:W-:Y:S02]  /*17b0*/  IMAD.MOV.U32 R12, RZ, RZ, 0x1 ;  /* 0x00000001ff0c7424 */ /* 0x000fe400078e00ff */
[----:B0-----:R-:W-:-:S07]  /*17c0*/  IMAD.MOV.U32 R13, RZ, RZ, RZ ;  /* 0x000000ffff0d7224 */ /* 0x001fce00078e00ff */
[----:B------:R-:W-:-:S07]  /*17d0*/  LEPC R20, `(.L_x_17) ;  /* 0x000000001014794e */ /* 0x000fce0000000000 */
[----:B-1---5:R-:W-:Y:S05]  /*17e0*/  CALL.ABS.NOINC R14 ;  /* 0x000000000e007343 */ /* 0x022fea0003c00000 */
.L_x_17:
[----:B------:R-:W-:-:S04]  /*17f0*/  IMAD.U32 R24, RZ, RZ, UR40 ;  /* 0x00000028ff187e24 */ /* 0x000fc8000f8e00ff */
[----:B------:R-:W-:-:S05]  /*1800*/  VIADD R24, R24, 0x12800 ;  /* 0x0001280018187836 */ /* 0x000fca0000000000 */
[----:B------:R-:W-:-:S13]  /*1810*/  LOP3.LUT P0, RZ, R24, 0x3ff, RZ, 0xc0, !PT ;  /* 0x000003ff18ff7812 */ /* 0x000fda000780c0ff */
[----:B------:R-:W-:Y:S05]  /*1820*/  @!P0 BRA `(.L_x_18) ;  /* 0x00000000007c8947 */ /* 0x000fea0003800000 */
[----:B------:R-:W-:Y:S01]  /*1830*/  MOV R23, 0x0 ;  /* 0x0000000000177802 */ /* 0x000fe20000000f00 */
[----:B------:R-:W-:Y:S01]  /*1840*/  ULDC.64 UR4, c[0x4][0x70] ;  /* 0x01001c0000047ab9 */ /* 0x000fe20000000a00 */
[----:B------:R-:W-:Y:S01]  /*1850*/  ULDC.64 UR6, c[0x4][0x78] ;  /* 0x01001e0000067ab9 */ /* 0x000fe20000000a00 */
[----:B------:R-:W-:Y:S01]  /*1860*/  IMAD.U32 R4, RZ, RZ, UR4 ;  /* 0x00000004ff047e24 */ /* 0x000fe2000f8e00ff */
[----:B------:R1:W2:Y:S01]  /*1870*/  LDC.64 R14, c[0x4][R23] ;  /* 0x01000000170e7b82 */ /* 0x0002a20000000a00 */
        /* <DEDUP_REMOVED lines=8> */
[----:B-1----:R-:W-:-:S07]  /*1900*/  IMAD.MOV.U32 R13, RZ, RZ, RZ ;  /* 0x000000ffff0d7224 */ /* 0x002fce00078e00ff */
[----:B------:R-:W-:-:S07]  /*1910*/  LEPC R20, `(.L_x_19) ;  /* 0x000000001014794e */ /* 0x000fce0000000000 */
[----:B0-2--5:R-:W-:Y:S05]  /*1920*/  CALL.ABS.NOINC R14 ;  /* 0x000000000e007343 */ /* 0x025fea0003c00000 */
.L_x_19:
[----:B------:R0:W1:Y:S01]  /*1930*/  LDC.64 R14, c[0x4][R23] ;  /* 0x01000000170e7b82 */ /* 0x0000620000000a00 */
[----:B------:R-:W-:Y:S01]  /*1940*/  ULDC.64 UR4, c[0x4][0x70] ;  /* 0x01001c0000047ab9 */ /* 0x000fe20000000a00 */
[----:B------:R-:W-:Y:S01]  /*1950*/  ULDC.64 UR6, c[0x4][0x10] ;  /* 0x0100040000067ab9 */ /* 0x000fe20000000a00 */
[----:B------:R-:W-:Y:S02]  /*1960*/  IMAD.U32 R4, RZ, RZ, UR4 ;  /* 0x00000004ff047e24 */ /* 0x000fe4000f8e00ff */
        /* <DEDUP_REMOVED lines=10> */
[----:B-1----:R-:W-:Y:S05]  /*1a10*/  CALL.ABS.NOINC R14 ;  /* 0x000000000e007343 */ /* 0x002fea0003c00000 */
.L_x_18:
[----:B0-----:R-:W-:Y:S01]  /*1a20*/  IMAD.U32 R0, RZ, RZ, UR41 ;  /* 0x00000029ff007e24 */ /* 0x001fe2000f8e00ff */
[----:B------:R-:W-:-:S04]  /*1a30*/  UMOV UR4, 0xffffffff ;  /* 0xffffffff00047882 */ /* 0x000fc80000000000 */
[----:B------:R-:W-:Y:S01]  /*1a40*/  ISETP.NE.AND P0, PT, R0, 0x3, PT ;  /* 0x000000030000780c */ /* 0x000fe20003f05270 */
[----:B------:R-:W-:-:S12]  /*1a50*/  BRA.DIV UR4, `(.L_x_20) ;  /* 0x0000006204e87947 */ /* 0x000fd8000b800000 */
.L_x_205:
[----:B------:R-:W-:Y:S05]  /*1a60*/  @!P0 BRA `(.L_x_21) ;  /* 0x0000000000048947 */ /* 0x000fea0003800000 */
[----:B------:R-:W-:Y:S01]  /*1a70*/  BPT.TRAP 0x1 ;  /* 0x000000040000795c */ /* 0x000fe20000300000 */
.L_x_21:
[----:B------:R-:W-:Y:S02]  /*1a80*/  IMAD.U32 R3, RZ, RZ, UR39 ;  /* 0x00000027ff037e24 */ /* 0x000fe4000f8e00ff */
[----:B------:R-:W-:-:S03]  /*1a90*/  IMAD.U32 R0, RZ, RZ, UR38 ;  /* 0x00000026ff007e24 */ /* 0x000fc6000f8e00ff */
[----:B------:R-:W-:Y:S02]  /*1aa0*/  LEA R3, R3, UR40, 0x3 ;  /* 0x0000002803037c11 */ /* 0x000fe4000f8e18ff */
[----:B------:R-:W-:-:S04]  /*1ab0*/  SHF.L.U32 R0, R0, 0x1f, RZ ;  /* 0x0000001f00007819 */ /* 0x000fc800000006ff */
[----:B------:R0:W1:Y:S01]  /*1ac0*/  SYNCS.PHASECHK.TRANS64.TRYWAIT P1, [R3+URZ], R0 ;  /* 0x00000000030075a7 */ /* 0x000062000802017f */
[----:B------:R-:W-:Y:S05]  /*1ad0*/  @!P0 BRA `(.L_x_22) ;  /* 0x0000000000048947 */ /* 0x000fea0003800000 */
[----:B------:R-:W-:Y:S01]  /*1ae0*/  BPT.TRAP 0x1 ;  /* 0x000000040000795c */ /* 0x000fe20000300000 */
.L_x_22:
[----:B-1----:R-:W-:Y:S05]  /*1af0*/  @P1 BRA `(.L_x_23) ;  /* 0x0000000000081947 */ /* 0x002fea0003800000 */
[----:B------:R-:W1:Y:S02]  /*1b00*/  SYNCS.PHASECHK.TRANS64.TRYWAIT P1, [R3+URZ], R0 ;  /* 0x00000000030075a7 */ /* 0x000e64000802017f */
[----:B-1----:R-:W-:Y:S05]  /*1b10*/  @!P1 BRA `(.L_x_24) ;  /* 0x0000006000d49947 */ /* 0x002fea0003800000 */
.L_x_23:
[----:B------:R-:W-:-:S04]  /*1b20*/  UIADD3 UR4, UR39, 0x1, URZ ;  /* 0x0000000127047890 */ /* 0x000fc8000fffe03f */
[----:B------:R-:W-:Y:S02]  /*1b30*/  UISETP.NE.AND UP0, UPT, UR4, 0x9, UPT ;  /* 0x000000090400788c */ /* 0x000fe4000bf05270 */
[----:B01----:R-:W-:Y:S02]  /*1b40*/  IMAD.U32 R0, RZ, RZ, UR4 ;  /* 0x00000004ff007e24 */ /* 0x003fe4000f8e00ff */
[----:B------:R-:W-:Y:S02]  /*1b50*/  USEL UR4, URZ, 0x1, UP0 ;  /* 0x000000013f047887 */ /* 0x000fe40008000000 */
[----:B------:R-:W-:Y:S02]  /*1b60*/  PLOP3.LUT P1, PT, PT, PT, UP0, 0x80, 0x0 ;  /* 0x000000000000781c */ /* 0x000fe40003f2f008 */
[----:B------:R-:W-:Y:S02]  /*1b70*/  ULOP3.LUT UR4, UR38, UR4, URZ, 0x3c, !UPT ;  /* 0x0000000426047292 */ /* 0x000fe4000f8e3c3f */
[----:B------:R-:W-:-:S04]  /*1b80*/  SEL R0, R0, RZ, P1 ;  /* 0x000000ff00007207 */ /* 0x000fc80000800000 */
[----:B------:R-:W-:Y:S01]  /*1b90*/  IMAD.U32 R8, RZ, RZ, UR4 ;  /* 0x00000004ff087e24 */ /* 0x000fe2000f8e00ff */
[----:B------:R-:W-:Y:S06]  /*1ba0*/  @!P0 BRA `(.L_x_25) ;  /* 0x0000000000048947 */ /* 0x000fec0003800000 */
[----:B------:R-:W-:Y:S01]  /*1bb0*/  BPT.TRAP 0x1 ;  /* 0x000000040000795c */ /* 0x000fe20000300000 */
.L_x_25:
[----:B------:R-:W-:Y:S01]  /*1bc0*/  IMAD.U32 R3, RZ, RZ, UR39 ;  /* 0x00000027ff037e24 */ /* 0x000fe2000f8e00ff */
[----:B------:R-:W-:Y:S02]  /*1bd0*/  ISETP.NE.AND P3, PT, R114, RZ, PT ;  /* 0x000000ff7200720c */ /* 0x000fe40003f65270 */
[----:B------:R-:W-:Y:S01]  /*1be0*/  SHF.L.U32 R6, R8, 0x1f, RZ ;  /* 0x0000001f08067819 */ /* 0x000fe200000006ff */
[----:B------:R-:W-:Y:S01]  /*1bf0*/  IMAD R3, R3, 0x800, R94 ;  /* 0x0000080003037824 */ /* 0x000fe200078e025e */
[----:B------:R-:W-:-:S04]  /*1c00*/  ISETP.NE.AND P2, PT, RZ, UR42, PT ;  /* 0x0000002aff007c0c */ /* 0x000fc8000bf45270 */
[----:B------:R-:W-:Y:S02]  /*1c10*/  LEA R4, R3, UR40, 0x2 ;  /* 0x0000002803047c11 */ /* 0x000fe4000f8e10ff */
[----:B------:R-:W-:-:S03]  /*1c20*/  LEA R3, R0, UR40, 0x3 ;  /* 0x0000002800037c11 */ /* 0x000fc6000f8e18ff */
[C---:B------:R-:W-:Y:S01]  /*1c30*/  VIADD R7, R4.reuse, 0x800 ;  /* 0x0000080004077836 */ /* 0x040fe20000000000 */
[----:B------:R0:W1:Y:S01]  /*1c40*/  SYNCS.PHASECHK.TRANS64.TRYWAIT P1, [R3+URZ], R6 ;  /* 0x00000006030075a7 */ /* 0x000062000802017f */
[----:B------:R-:W-:Y:S01]  /*1c50*/  VIADD R5, R4, 0x890 ;  /* 0x0000089004057836 */ /* 0x000fe20000000000 */
[----:B------:R0:W2:Y:S01]  /*1c60*/  LDS R108, [R4+0x800] ;  /* 0x00080000046c7984 */ /* 0x0000a20000000800 */
[----:B------:R-:W-:-:S07]  /*1c70*/  @P3 VIADD R5, R7, 0x70 ;  /* 0x0000007007053836 */ /* 0x000fce0000000000 */
[----:B------:R-:W-:Y:S05]  /*1c80*/  WARPSYNC.ALL ;  /* 0x0000000000007948 */ /* 0x000fea0003800000 */
[----:B------:R-:W-:Y:S04]  /*1c90*/  LDS R109, [R4+0xc00] ;  /* 0x000c0000046d7984 */ /* 0x000fe80000000800 */
[----:B------:R-:W-:Y:S04]  /*1ca0*/  LDS R104, [R4+0x900] ;  /* 0x0009000004687984 */ /* 0x000fe80000000800 */
[----:B------:R-:W-:Y:S04]  /*1cb0*/  LDS R105, [R4+0xd00] ;  /* 0x000d000004697984 */ /* 0x000fe80000000800 */
[----:B------:R-:W-:Y:S04]  /*1cc0*/  LDS R110, [R5] ;  /* 0x00000000056e7984 */ /* 0x000fe80000000800 */
[----:B------:R-:W2:Y:S04]  /*1cd0*/  LDS R111, [R5+0x400] ;  /* 0x00040000056f7984 */ /* 0x000ea80000000800 */
[----:B------:R-:W-:Y:S04]  /*1ce0*/  LDS R106, [R5+0x100] ;  /* 0x00010000056a7984 */ /* 0x000fe80000000800 */
[----:B------:R-:W3:Y:S01]  /*1cf0*/  LDS R107, [R5+0x500] ;  /* 0x00050000056b7984 */ /* 0x000ee20000000800 */
[----:B------:R-:W-:Y:S01]  /*1d00*/  R2UR UR4, R24 ;  /* 0x00000000180472ca */ /* 0x000fe200000e0000 */
[----:B------:R-:W-:Y:S01]  /*1d10*/  UMOV UR7, 0x40000040 ;  /* 0x4000004000077882 */ /* 0x000fe20000000000 */
[----:B--2---:R-:W-:-:S11]  /*1d20*/  WARPGROUP.ARRIVE ;  /* 0x00000000000079c5 */ /* 0x004fd60000000000 */
[----:B------:R-:W-:-:S04]  /*1d30*/  USHF.R.U32.HI UR4, URZ, 0x4, UR4 ;  /* 0x000000043f047899 */ /* 0x000fc80008011604 */
[----:B------:R-:W-:-:S04]  /*1d40*/  ULOP3.LUT UR4, UR4, 0x3fff, URZ, 0xc0, !UPT ;  /* 0x00003fff04047892 */ /* 0x000fc8000f8ec03f */
[----:B------:R-:W-:-:S04]  /*1d50*/  ULOP3.LUT UR8, UR4, 0x10000, URZ, 0xfc, !UPT ;  /* 0x0001000004087892 */ /* 0x000fc8000f8efc3f */
[----:B------:R-:W-:-:S07]  /*1d60*/  ULEA UR4, UR39, UR8, 0xa ;  /* 0x0000000827047291 */ /* 0x000fce000f8e503f */
[----:B------:R-:W-:Y:S02]  /*1d70*/  UMOV UR6, UR4 ;  /* 0x0000000400067c82 */ /* 0x000fe40008000000 */
[----:B------:R-:W-:Y:S01]  /*1d80*/  HGMMA.64x128x8.F32.TF32 R24, R108, gdesc[UR4], RZ, !UPT, gsb0 ;  /* 0x05e000046c187df0 */ /* 0x000fe2000c0028ff */
[----:B------:R-:W-:Y:S01]  /*1d90*/  UIADD3 UR6, UR4, 0x2, URZ ;  /* 0x0000000204067890 */ /* 0x000fe2000fffe03f */
[----:B------:R-:W-:Y:S01]  /*1da0*/  UMOV UR7, 0x40000040 ;  /* 0x4000004000077882 */ /* 0x000fe20000000000 */
[----:B------:R-:W-:Y:S02]  /*1db0*/  WARPGROUP.DEPBAR.LE gsb0, 0x0 ;  /* 0x00008000000079c5 */ /* 0x000fe40000010000 */
[----:B---3--:R-:W-:-:S07]  /*1dc0*/  WARPGROUP.ARRIVE ;  /* 0x00000000000079c5 */ /* 0x008fce0000000000 */
[----:B------:R-:W-:Y:S01]  /*1dd0*/  HGMMA.64x128x8.F32.TF32 R24, R104, gdesc[UR4], R24, gsb0 ;  /* 0x05e0000468187df0 */ /* 0x000fe20008002818 */
[----:B------:R-:W-:Y:S01]  /*1de0*/  UIADD3 UR6, UR4, 0x4, URZ ;  /* 0x0000000404067890 */ /* 0x000fe2000fffe03f */
[----:B------:R-:W-:Y:S01]  /*1df0*/  UMOV UR7, 0x40000040 ;  /* 0x4000004000077882 */ /* 0x000fe20000000000 */
[----:B------:R-:W-:Y:S01]  /*1e00*/  UIADD3 UR4, UR4, 0x6, URZ ;  /* 0x0000000604047890 */ /* 0x000fe2000fffe03f */
[----:B------:R-:W-:Y:S02]  /*1e10*/  WARPGROUP.DEPBAR.LE gsb0, 0x0 ;  /* 0x00008000000079c5 */ /* 0x000fe40000010000 */
[----:B------:R-:W-:Y:S04]  /*1e20*/  LDS R104, [R4+0xa00] ;  /* 0x000a000004687984 */ /* 0x000fe80000000800 */
[----:B------:R-:W-:Y:S04]  /*1e30*/  LDS R105, [R4+0xe00] ;  /* 0x000e000004697984 */ /* 0x000fe80000000800 */
[----:B------:R-:W-:Y:S04]  /*1e40*/  LDS R106, [R5+0x200] ;  /* 0x00020000056a7984 */ /* 0x000fe80000000800 */
[----:B------:R-:W2:Y:S02]  /*1e50*/  LDS R107, [R5+0x600] ;  /* 0x00060000056b7984 */ /* 0x000ea40000000800 */
[----:B--2---:R-:W-:-:S06]  /*1e60*/  WARPGROUP.ARRIVE ;  /* 0x00000000000079c5 */ /* 0x004fcc0000000000 */
[----:B------:R-:W-:Y:S01]  /*1e70*/  HGMMA.64x128x8.F32.TF32 R24, R104, gdesc[UR4], R24, gsb0 ;  /* 0x05e0000468187df0 */ /* 0x000fe20008002818 */
[----:B------:R-:W-:Y:S01]  /*1e80*/  UMOV UR6, UR4 ;  /* 0x0000000400067c82 */ /* 0x000fe20008000000 */
[----:B------:R-:W-:Y:S01]  /*1e90*/  UMOV UR7, 0x40000040 ;  /* 0x4000004000077882 */ /* 0x000fe20000000000 */
[----:B------:R-:W-:Y:S02]  /*1ea0*/  WARPGROUP.DEPBAR.LE gsb0, 0x0 ;  /* 0x00008000000079c5 */ /* 0x000fe40000010000 */
[----:B------:R-:W-:Y:S04]  /*1eb0*/  LDS R104, [R4+0xb00] ;  /* 0x000b000004687984 */ /* 0x000fe80000000800 */
[----:B------:R-:W-:Y:S04]  /*1ec0*/  LDS R105, [R4+0xf00] ;  /* 0x000f000004697984 */ /* 0x000fe80000000800 */
[----:B------:R-:W-:Y:S04]  /*1ed0*/  LDS R106, [R5+0x300] ;  /* 0x00030000056a7984 */ /* 0x000fe80000000800 */
[----:B------:R-:W2:Y:S02]  /*1ee0*/  LDS R107, [R5+0x700] ;  /* 0x00070000056b7984 */ /* 0x000ea40000000800 */
[----:B--2---:R-:W-:-:S06]  /*1ef0*/  WARPGROUP.ARRIVE ;  /* 0x00000000000079c5 */ /* 0x004fcc0000000000 */
[----:B------:R-:W-:Y:S03]  /*1f00*/  HGMMA.64x128x8.F32.TF32 R24, R104, gdesc[UR4], R24, gsb0 ;  /* 0x05e0000468187df0 */ /* 0x000fe60008002818 */
[----:B------:R-:W-:Y:S02]  /*1f10*/  WARPGROUP.DEPBAR.LE gsb0, 0x0 ;  /* 0x00008000000079c5 */ /* 0x000fe40000010000 */
[----:B------:R-:W-:Y:S05]  /*1f20*/  @!P2 BRA `(.L_x_26) ;  /* 0x000000080090a947 */ /* 0x000fea0003800000 */
[----:B------:R-:W-:Y:S05]  /*1f30*/  @!P0 BRA `(.L_x_27) ;  /* 0x0000000000048947 */ /* 0x000fea0003800000 */
[----:B------:R-:W-:Y:S01]  /*1f40*/  BPT.TRAP 0x1 ;  /* 0x000000040000795c */ /* 0x000fe20000300000 */
.L_x_27:
[----:B------:R-:W-:-:S04]  /*1f50*/  IMAD.SHL.U32 R7, R0, 0x800, RZ ;  /* 0x0000080000077824 */ /* 0x000fc800078e00ff */
[----:B0-----:R-:W-:-:S05]  /*1f60*/  IMAD.IADD R4, R94, 0x1, R7 ;  /* 0x000000015e047824 */ /* 0x001fca00078e0207 */
[----:B------:R-:W-:-:S05]  /*1f70*/  LEA R4, R4, UR40, 0x2 ;  /* 0x0000002804047c11 */ /* 0x000fca000f8e10ff */
[C---:B------:R-:W-:Y:S02]  /*1f80*/  VIADD R9, R4.reuse, 0x800 ;  /* 0x0000080004097836 */ /* 0x040fe40000000000 */
[----:B------:R-:W-:Y:S02]  /*1f90*/  VIADD R5, R4, 0x890 ;  /* 0x0000089004057836 */ /* 0x000fe40000000000 */
[----:B------:R-:W-:Y:S01]  /*1fa0*/  @P3 VIADD R5, R9, 0x70 ;  /* 0x0000007009053836 */ /* 0x000fe20000000000 */
[----:B-1----:R-:W-:Y:S06]  /*1fb0*/  @P1 BRA `(.L_x_28) ;  /* 0x0000000000081947 */ /* 0x002fec0003800000 */
[----:B------:R-:W0:Y:S02]  /*1fc0*/  SYNCS.PHASECHK.TRANS64.TRYWAIT P1, [R3+URZ], R6 ;  /* 0x00000006030075a7 */ /* 0x000e24000802017f */
[----:B0-----:R-:W-:Y:S05]  /*1fd0*/  @!P1 BRA `(.L_x_29) ;  /* 0x0000005c00b89947 */ /* 0x001fea0003800000 */
.L_x_28:
[----:B0-----:R-:W0:Y:S01]  /*1fe0*/  LDC R3, c[0x0][0x28c] ;  /* 0x0000a300ff037b82 */ /* 0x001e220000000800 */
[----:B------:R1:W2:Y:S01]  /*1ff0*/  LDS R108, [R4+0x800] ;  /* 0x00080000046c7984 */ /* 0x0002a20000000800 */
[----:B------:R-:W-:-:S03]  /*2000*/  UMOV UR4, UR39 ;  /* 0x0000002700047c82 */ /* 0x000fc60008000000 */
[----:B------:R1:W3:Y:S04]  /*2010*/  LDS R109, [R4+0xc00] ;  /* 0x000c0000046d7984 */ /* 0x0002e80000000800 */
[----:B------:R1:W4:Y:S04]  /*2020*/  LDS R110, [R5] ;  /* 0x00000000056e7984 */ /* 0x0003280000000800 */
[----:B------:R1:W1:Y:S01]  /*2030*/  LDS R111, [R5+0x400] ;  /* 0x00040000056f7984 */ /* 0x0002620000000800 */
[----:B0-----:R-:W-:-:S13]  /*2040*/  ISETP.GE.AND P1, PT, R3, 0x41, PT ;  /* 0x000000410300780c */ /* 0x001fda0003f26270 */
[----:B-1234-:R-:W-:Y:S05]  /*2050*/  @!P1 BRA `(.L_x_30) ;  /* 0x0000000400649947 */ /* 0x01efea0003800000 */
[----:B------:R-:W-:Y:S01]  /*2060*/  R2UR UR10, R0 ;  /* 0x00000000000a72ca */ /* 0x000fe200000e0000 */
[----:B------:R-:W-:Y:S01]  /*2070*/  IMAD.U32 R3, RZ, RZ, UR42 ;  /* 0x0000002aff037e24 */ /* 0x000fe2000f8e00ff */
[----:B------:R-:W-:-:S13]  /*2080*/  UMOV UR4, UR39 ;  /* 0x0000002700047c82 */ /* 0x000fda0008000000 */
.L_x_38:
[----:B------:R-:W-:-:S04]  /*2090*/  UIADD3 UR5, UR10, 0x1, URZ ;  /* 0x000000010a057890 */ /* 0x000fc8000fffe03f */
[----:B------:R-:W-:-:S04]  /*20a0*/  UISETP.NE.AND UP0, UPT, UR5, 0x9, UPT ;  /* 0x000000090500788c */ /* 0x000fc8000bf05270 */
[----:B------:R-:W-:Y:S02]  /*20b0*/  USEL UR6, URZ, 0x1, UP0 ;  /* 0x000000013f067887 */ /* 0x000fe40008000000 */
[----:B------:R-:W-:-:S04]  /*20c0*/  USEL UR5, UR5, URZ, UP0 ;  /* 0x0000003f05057287 */ /* 0x000fc80008000000 */
[----:B------:R-:W-:Y:S02]  /*20d0*/  LOP3.LUT R8, R8, UR6, RZ, 0x3c, !PT ;  /* 0x0000000608087c12 */ /* 0x000fe4000f8e3cff */
[----:B------:R-:W-:Y:S01]  /*20e0*/  IMAD.U32 R0, RZ, RZ, UR5 ;  /* 0x00000005ff007e24 */ /* 0x000fe2000f8e00ff */
[----:B0-----:R-:W-:Y:S06]  /*20f0*/  @!P0 BRA `(.L_x_31) ;  /* 0x0000000000048947 */ /* 0x001fec0003800000 */
[----:B------:R-:W-:Y:S01]  /*2100*/  BPT.TRAP 0x1 ;  /* 0x000000040000795c */ /* 0x000fe20000300000 */
.L_x_31:
[----:B------:R-:W-:Y:S01]  /*2110*/  LEA R6, R0, UR40, 0x3 ;  /* 0x0000002800067c11 */ /* 0x000fe2000f8e18ff */
[----:B------:R-:W-:Y:S01]  /*2120*/  ULEA UR9, UR10, UR8, 0xa ;  /* 0x000000080a097291 */ /* 0x000fe2000f8e503f */
[----:B------:R-:W-:Y:S01]  /*2130*/  SHF.L.U32 R9, R8, 0x1f, RZ ;  /* 0x0000001f08097819 */ /* 0x000fe200000006ff */
[----:B------:R-:W-:Y:S01]  /*2140*/  UMOV UR7, 0x40000040 ;  /* 0x4000004000077882 */ /* 0x000fe20000000000 */
[----:B------:R-:W-:Y:S01]  /*2150*/  IMAD.U32 R5, RZ, RZ, UR10 ;  /* 0x0000000aff057e24 */ /* 0x000fe2000f8e00ff */
[----:B------:R-:W-:Y:S01]  /*2160*/  ISETP.NE.AND P3, PT, R114, RZ, PT ;  /* 0x000000ff7200720c */ /* 0x000fe20003f65270 */
[----:B------:R0:W1:Y:S01]  /*2170*/  SYNCS.PHASECHK.TRANS64.TRYWAIT P1, [R6+URZ], R9 ;  /* 0x00000009060075a7 */ /* 0x000062000802017f */
[----:B------:R-:W-:Y:S01]  /*2180*/  WARPGROUP.ARRIVE ;  /* 0x00000000000079c5 */ /* 0x000fe20000000000 */
[----:B------:R-:W-:Y:S01]  /*2190*/  UMOV UR6, UR9 ;  /* 0x0000000900067c82 */ /* 0x000fe20008000000 */
[----:B------:R-:W-:-:S04]  /*21a0*/  IMAD R4, R5, 0x800, R94 ;  /* 0x0000080005047824 */ /* 0x000fc800078e025e */
[----:B------:R-:W-:Y:S01]  /*21b0*/  HGMMA.64x128x8.F32.TF32 R24, R108, gdesc[UR4], R24, gsb0 ;  /* 0x05e000046c187df0 */ /* 0x000fe20008002818 */
[----:B------:R-:W-:Y:S01]  /*21c0*/  LEA R7, R4, UR40, 0x2 ;  /* 0x0000002804077c11 */ /* 0x000fe2000f8e10ff */
[----:B------:R-:W-:Y:S01]  /*21d0*/  UIADD3 UR6, UR9, 0x2, URZ ;  /* 0x0000000209067890 */ /* 0x000fe2000fffe03f */
[----:B------:R-:W-:-:S03]  /*21e0*/  UMOV UR7, 0x40000040 ;  /* 0x4000004000077882 */ /* 0x000fc60000000000 */
[C---:B------:R-:W-:Y:S02]  /*21f0*/  VIADD R4, R7.reuse, 0x900 ;  /* 0x0000090007047836 */ /* 0x040fe40000000000 */
[----:B------:R-:W-:Y:S02]  /*2200*/  VIADD R5, R7, 0x990 ;  /* 0x0000099007057836 */ /* 0x000fe40000000000 */
[----:B------:R-:W-:Y:S01]  /*2210*/  @P3 VIADD R5, R4, 0x70 ;  /* 0x0000007004053836 */ /* 0x000fe20000000000 */
[----:B------:R-:W-:Y:S02]  /*2220*/  WARPGROUP.DEPBAR.LE gsb0, 0x0 ;  /* 0x00008000000079c5 */ /* 0x000fe40000010000 */
[----:B------:R-:W-:Y:S04]  /*2230*/  LDS R104, [R7+0x900] ;  /* 0x0009000007687984 */ /* 0x000fe80000000800 */
[----:B------:R-:W-:Y:S04]  /*2240*/  LDS R105, [R7+0xd00] ;  /* 0x000d000007697984 */ /* 0x000fe80000000800 */
[----:B------:R-:W-:Y:S04]  /*2250*/  LDS R106, [R5] ;  /* 0x00000000056a7984 */ /* 0x000fe80000000800 */
[----:B------:R-:W2:Y:S02]  /*2260*/  LDS R107, [R5+0x400] ;  /* 0x00040000056b7984 */ /* 0x000ea40000000800 */
[----:B--2---:R-:W-:-:S06]  /*2270*/  WARPGROUP.ARRIVE ;  /* 0x00000000000079c5 */ /* 0x004fcc0000000000 */
[----:B------:R-:W-:Y:S03]  /*2280*/  HGMMA.64x128x8.F32.TF32 R24, R104, gdesc[UR4], R24, gsb0 ;  /* 0x05e0000468187df0 */ /* 0x000fe60008002818 */
[----:B------:R-:W-:Y:S02]  /*2290*/  WARPGROUP.DEPBAR.LE gsb0, 0x0 ;  /* 0x00008000000079c5 */ /* 0x000fe40000010000 */
[----:B------:R0:W2:Y:S04]  /*22a0*/  LDS R104, [R7+0xa00] ;  /* 0x000a000007687984 */ /* 0x0000a80000000800 */
[----:B------:R0:W3:Y:S04]  /*22b0*/  LDS R105, [R7+0xe00] ;  /* 0x000e000007697984 */ /* 0x0000e80000000800 */
[----:B------:R0:W4:Y:S04]  /*22c0*/  LDS R106, [R5+0x100] ;  /* 0x00010000056a7984 */ /* 0x0001280000000800 */
[----:B------:R0:W0:Y:S01]  /*22d0*/  LDS R107, [R5+0x500] ;  /* 0x00050000056b7984 */ /* 0x0000220000000800 */
[----:B-1----:R-:W-:Y:S05]  /*22e0*/  @!P0 BRA `(.L_x_32) ;  /* 0x0000000000048947 */ /* 0x002fea0003800000 */
[----:B------:R-:W-:Y:S01]  /*22f0*/  BPT.TRAP 0x1 ;  /* 0x000000040000795c */ /* 0x000fe20000300000 */
.L_x_32:
[----:B------:R-:W-:Y:S02]  /*2300*/  UISETP.GT.U32.AND UP0, UPT, UR49, 0x1, UPT ;  /* 0x000000013100788c */ /* 0x000fe4000bf04070 */
[----:B------:R-:W-:-:S04]  /*2310*/  ULEA UR5, UR4, UR40, 0x3 ;  /* 0x0000002804057291 */ /* 0x000fc8000f8e183f */
[----:B------:R-:W-:Y:S01]  /*2320*/  UIADD3 UR5, UR5, 0x48, URZ ;  /* 0x0000004805057890 */ /* 0x000fe2000fffe03f */
[----:B------:R-:W-:-:S03]  /*2330*/  PLOP3.LUT P2, PT, PT, PT, UP0, 0x80, 0x0 ;  /* 0x000000000000781c */ /* 0x000fc60003f4f008 */
[----:B------:R-:W-:-:S09]  /*2340*/  UPRMT UR5, URZ, 0x654, UR5 ;  /* 0x000006543f057896 */ /* 0x000fd20008000005 */
[----:B------:R-:W-:Y:S01]  /*2350*/  SYNCS.ARRIVE.TRANS64.RED.A1T0 RZ, [UR5], RZ ;  /* 0x000000ffffff79a7 */ /* 0x000fe20008100405 */
[----:B------:R-:W-:Y:S05]  /*2360*/  @P2 BRA `(.L_x_33) ;  /* 0x0000000000042947 */ /* 0x000fea0003800000 */
[----:B------:R-:W-:Y:S01]  /*2370*/  BPT.TRAP 0x1 ;  /* 0x000000040000795c */ /* 0x000fe20000300000 */
.L_x_33:
[----:B------:R-:W-:Y:S01]  /*2380*/  UIADD3 UR6, UR9, 0x4, URZ ;  /* 0x0000000409067890 */ /* 0x000fe2000fffe03f */
[----:B0-234-:R-:W-:Y:S01]  /*2390*/  WARPGROUP.ARRIVE ;  /* 0x00000000000079c5 */ /* 0x01dfe20000000000 */
[----:B------:R-:W-:Y:S01]  /*23a0*/  UMOV UR7, 0x40000040 ;  /* 0x4000004000077882 */ /* 0x000fe20000000000 */
[----:B------:R-:W-:-:S04]  /*23b0*/  UIADD3 UR4, UR4, 0x1, URZ ;  /* 0x0000000104047890 */ /* 0x000fc8000fffe03f */
[----:B------:R-:W-:-:S05]  /*23c0*/  UISETP.NE.AND UP0, UPT, UR4, 0x9, UPT ;  /* 0x000000090400788c */ /* 0x000fca000bf05270 */
[----:B------:R-:W-:Y:S01]  /*23d0*/  HGMMA.64x128x8.F32.TF32 R24, R104, gdesc[UR4], R24, gsb0 ;  /* 0x05e0000468187df0 */ /* 0x000fe20008002818 */
[----:B------:R-:W-:Y:S02]  /*23e0*/  USEL UR4, UR4, URZ, UP0 ;  /* 0x0000003f04047287 */ /* 0x000fe40008000000 */
[----:B------:R-:W-:Y:S02]  /*23f0*/  WARPGROUP.DEPBAR.LE gsb0, 0x0 ;  /* 0x00008000000079c5 */ /* 0x000fe40000010000 */
[----:B------:R0:W1:Y:S04]  /*2400*/  LDS R104, [R7+0xb00] ;  /* 0x000b000007687984 */ /* 0x0000680000000800 */
[----:B------:R0:W2:Y:S04]  /*2410*/  LDS R105, [R7+0xf00] ;  /* 0x000f000007697984 */ /* 0x0000a80000000800 */
[----:B------:R0:W3:Y:S04]  /*2420*/  LDS R106, [R5+0x200] ;  /* 0x00020000056a7984 */ /* 0x0000e80000000800 */
[----:B------:R0:W4:Y:S01]  /*2430*/  LDS R107, [R5+0x600] ;  /* 0x00060000056b7984 */ /* 0x0001220000000800 */
[----:B------:R-:W-:Y:S05]  /*2440*/  @!P0 BRA `(.L_x_34) ;  /* 0x0000000000048947 */ /* 0x000fea0003800000 */
[----:B------:R-:W-:Y:S01]  /*2450*/  BPT.TRAP 0x1 ;  /* 0x000000040000795c */ /* 0x000fe20000300000 */
.L_x_34:
[----:B0-----:R-:W-:Y:S01]  /*2460*/  IMAD.SHL.U32 R7, R0, 0x800, RZ ;  /* 0x0000080000077824 */ /* 0x001fe200078e00ff */
[----:B------:R-:W-:Y:S03]  /*2470*/  BSSY B0, `(.L_x_35) ;  /* 0x0000009000007945 */ /* 0x000fe60003800000 */
[----:B------:R-:W-:-:S05]  /*2480*/  IMAD.IADD R4, R94, 0x1, R7 ;  /* 0x000000015e047824 */ /* 0x000fca00078e0207 */
[----:B------:R-:W-:-:S05]  /*2490*/  LEA R5, R4, UR40, 0x2 ;  /* 0x0000002804057c11 */ /* 0x000fca000f8e10ff */
[C---:B------:R-:W-:Y:S02]  /*24a0*/  VIADD R10, R5.reuse, 0x800 ;  /* 0x00000800050a7836 */ /* 0x040fe40000000000 */
[----:B------:R-:W-:Y:S02]  /*24b0*/  VIADD R4, R5, 0x890 ;  /* 0x0000089005047836 */ /* 0x000fe40000000000 */
[----:B------:R-:W-:Y:S01]  /*24c0*/  @P3 VIADD R4, R10, 0x70 ;  /* 0x000000700a043836 */ /* 0x000fe20000000000 */
[----:B------:R-:W-:Y:S06]  /*24d0*/  @P1 BRA `(.L_x_36) ;  /* 0x0000000000081947 */ /* 0x000fec0003800000 */
[----:B------:R-:W0:Y:S02]  /*24e0*/  SYNCS.PHASECHK.TRANS64.TRYWAIT P1, [R6+URZ], R9 ;  /* 0x00000009060075a7 */ /* 0x000e24000802017f */
[----:B0-----:R-:W-:Y:S05]  /*24f0*/  @!P1 BRA `(.L_x_37) ;  /* 0x0000005800849947 */ /* 0x001fea0003800000 */
.L_x_36:
[----:B------:R-:W-:Y:S05]  /*2500*/  BSYNC B0 ;  /* 0x0000000000007941 */ /* 0x000fea0003800000 */
.L_x_35:
[----:B------:R0:W0:Y:S01]  /*2510*/  LDS R108, [R5+0x800] ;  /* 0x00080000056c7984 */ /* 0x0000220000000800 */
[----:B------:R-:W-:Y:S05]  /*2520*/  WARPSYNC.ALL ;  /* 0x0000000000007948 */ /* 0x000fea0003800000 */
[----:B------:R0:W0:Y:S04]  /*2530*/  LDS R109, [R5+0xc00] ;  /* 0x000c0000056d7984 */ /* 0x0000280000000800 */
[----:B------:R0:W0:Y:S04]  /*2540*/  LDS R110, [R4] ;  /* 0x00000000046e7984 */ /* 0x0000280000000800 */
[----:B------:R0:W0:Y:S01]  /*2550*/  LDS R111, [R4+0x400] ;  /* 0x00040000046f7984 */ /* 0x0000220000000800 */
[----:B------:R-:W-:Y:S01]  /*2560*/  UIADD3 UR6, UR9, 0x6, URZ ;  /* 0x0000000609067890 */ /* 0x000fe2000fffe03f */
[----:B-1234-:R-:W-:Y:S01]  /*2570*/  WARPGROUP.ARRIVE ;  /* 0x00000000000079c5 */ /* 0x01efe20000000000 */
[----:B------:R-:W-:Y:S01]  /*2580*/  UMOV UR7, 0x40000040 ;  /* 0x4000004000077882 */ /* 0x000fe20000000000 */
[C---:B------:R-:W-:Y:S01]  /*2590*/  ISETP.GT.AND P1, PT, R3.reuse, 0x2, PT ;  /* 0x000000020300780c */ /* 0x040fe20003f24270 */
[----:B------:R-:W-:Y:S01]  /*25a0*/  VIADD R3, R3, 0xffffffff ;  /* 0xffffffff03037836 */ /* 0x000fe20000000000 */
[----:B------:R-:W-:-:S04]  /*25b0*/  R2UR UR10, R0 ;  /* 0x00000000000a72ca */ /* 0x000fc800000e0000 */
[----:B------:R-:W-:Y:S03]  /*25c0*/  HGMMA.64x128x8.F32.TF32 R24, R104, gdesc[UR4], R24, gsb0 ;  /* 0x05e0000468187df0 */ /* 0x000fe60008002818 */
[----:B------:R-:W-:-:S04]  /*25d0*/  WARPGROUP.DEPBAR.LE gsb0, 0x0 ;  /* 0x00008000000079c5 */ /* 0x000fc80000010000 */
[----:B------:R-:W-:Y:S05]  /*25e0*/  @P1 BRA `(.L_x_38) ;  /* 0xfffffff800a81947 */ /* 0x000fea000383ffff */
.L_x_30:
[----:B0-----:R-:W-:Y:S01]  /*25f0*/  IMAD.MOV.U32 R5, RZ, RZ, 0x40000040 ;  /* 0x40000040ff057424 */ /* 0x001fe200078e00ff */
[----:B------:R-:W-:Y:S01]  /*2600*/  LEA R4, R0, UR8, 0xa ;  /* 0x0000000800047c11 */ /* 0x000fe2000f8e50ff */
[----:B------:R-:W-:Y:S01]  /*2610*/  WARPGROUP.ARRIVE ;  /* 0x00000000000079c5 */ /* 0x000fe20000000000 */
[----:B------:R-:W-:Y:S01]  /*2620*/  IMAD.IADD R7, R94, 0x1, R7 ;  /* 0x000000015e077824 */ /* 0x000fe200078e0207 */
[----:B------:R-:W-:Y:S02]  /*2630*/  ISETP.NE.AND P1, PT, R114, RZ, PT ;  /* 0x000000ff7200720c */ /* 0x000fe40003f25270 */
[----:B------:R-:W-:Y:S02]  /*2640*/  R2UR UR6, R4 ;  /* 0x00000000040672ca */ /* 0x000fe400000e0000 */
[----:B------:R-:W-:Y:S02]  /*2650*/  R2UR UR7, R5 ;  /* 0x00000000050772ca */ /* 0x000fe400000e0000 */
[----:B------:R-:W-:Y:S01]  /*2660*/  LEA R3, R7, UR40, 0x2 ;  /* 0x0000002807037c11 */ /* 0x000fe2000f8e10ff */
[----:B------:R-:W-:-:S04]  /*2670*/  IMAD.MOV.U32 R7, RZ, RZ, 0x40000040 ;  /* 0x40000040ff077424 */ /* 0x000fc800078e00ff */
[C---:B------:R-:W-:Y:S02]  /*2680*/  VIADD R6, R3.reuse, 0x900 ;  /* 0x0000090003067836 */ /* 0x040fe40000000000 */
[----:B------:R-:W-:Y:S02]  /*2690*/  VIADD R0, R3, 0x990 ;  /* 0x0000099003007836 */ /* 0x000fe40000000000 */
[----:B------:R-:W-:Y:S02]  /*26a0*/  @P1 VIADD R0, R6, 0x70 ;  /* 0x0000007006001836 */ /* 0x000fe40000000000 */
[----:B------:R-:W-:Y:S01]  /*26b0*/  HGMMA.64x128x8.F32.TF32 R24, R108, gdesc[UR4], R24, gsb0 ;  /* 0x05e000046c187df0 */ /* 0x000fe20008002818 */
[----:B------:R-:W-:Y:S01]  /*26c0*/  VIADD R6, R4, 0x2 ;  /* 0x0000000204067836 */ /* 0x000fe20000000000 */
[----:B------:R-:W-:-:S04]  /*26d0*/  R2UR UR7, R7 ;  /* 0x00000000070772ca */ /* 0x000fc800000e0000 */
[----:B------:R-:W-:Y:S01]  /*26e0*/  R2UR UR6, R6 ;  /* 0x00000000060672ca */ /* 0x000fe200000e0000 */
[----:B------:R-:W-:Y:S02]  /*26f0*/  WARPGROUP.DEPBAR.LE gsb0, 0x0 ;  /* 0x00008000000079c5 */ /* 0x000fe40000010000 */
[----:B------:R-:W-:Y:S04]  /*2700*/  LDS R104, [R3+0x900] ;  /* 0x0009000003687984 */ /* 0x000fe80000000800 */
[----:B------:R-:W-:Y:S04]  /*2710*/  LDS R105, [R3+0xd00] ;  /* 0x000d000003697984 */ /* 0x000fe80000000800 */
[----:B------:R-:W-:Y:S04]  /*2720*/  LDS R106, [R0] ;  /* 0x00000000006a7984 */ /* 0x000fe80000000800 */
[----:B------:R-:W0:Y:S02]  /*2730*/  LDS R107, [R0+0x400] ;  /* 0x00040000006b7984 */ /* 0x000e240000000800 */
[----:B0-----:R-:W-:-:S06]  /*2740*/  WARPGROUP.ARRIVE ;  /* 0x00000000000079c5 */ /* 0x001fcc0000000000 */
[----:B------:R-:W-:Y:S03]  /*2750*/  HGMMA.64x128x8.F32.TF32 R24, R104, gdesc[UR4], R24, gsb0 ;  /* 0x05e0000468187df0 */ /* 0x000fe60008002818 */
[----:B------:R-:W-:Y:S02]  /*2760*/  WARPGROUP.DEPBAR.LE gsb0, 0x0 ;  /* 0x00008000000079c5 */ /* 0x000fe40000010000 */
[----:B------:R0:W1:Y:S04]  /*2770*/  LDS R104, [R3+0xa00] ;  /* 0x000a000003687984 */ /* 0x0000680000000800 */
[----:B------:R0:W2:Y:S04]  /*2780*/  LDS R105, [R3+0xe00] ;  /* 0x000e000003697984 */ /* 0x0000a80000000800 */
[----:B------:R0:W3:Y:S04]  /*2790*/  LDS R106, [R0+0x100] ;  /* 0x00010000006a7984 */ /* 0x0000e80000000800 */
[----:B------:R0:W4:Y:S01]  /*27a0*/  LDS R107, [R0+0x500] ;  /* 0x00050000006b7984 */ /* 0x0001220000000800 */
[----:B------:R-:W-:Y:S05]  /*27b0*/  @!P0 BRA `(.L_x_39) ;  /* 0x0000000000048947 */ /* 0x000fea0003800000 */
[----:B------:R-:W-:Y:S01]  /*27c0*/  BPT.TRAP 0x1 ;  /* 0x000000040000795c */ /* 0x000fe20000300000 */
.L_x_39:
        /* <DEDUP_REMOVED lines=8> */
.L_x_40:
[C---:B------:R-:W-:Y:S01]  /*2850*/  VIADD R6, R4.reuse, 0x4 ;  /* 0x0000000404067836 */ /* 0x040fe20000000000 */
[----:B-1234-:R-:W-:Y:S01]  /*2860*/  WARPGROUP.ARRIVE ;  /* 0x00000000000079c5 */ /* 0x01efe20000000000 */
[----:B------:R-:W-:Y:S02]  /*2870*/  IMAD.MOV.U32 R7, RZ, RZ, 0x40000040 ;  /* 0x40000040ff077424 */ /* 0x000fe400078e00ff */
[----:B------:R-:W-:Y:S01]  /*2880*/  VIADD R4, R4, 0x6 ;  /* 0x0000000604047836 */ /* 0x000fe20000000000 */
[----:B------:R-:W-:Y:S01]  /*2890*/  R2UR UR6, R6 ;  /* 0x00000000060672ca */ /* 0x000fe200000e0000 */
[----:B------:R-:W-:Y:S01]  /*28a0*/  IMAD.MOV.U32 R5, RZ, RZ, 0x40000040 ;  /* 0x40000040ff057424 */ /* 0x000fe200078e00ff */
[----:B------:R-:W-:-:S13]  /*28b0*/  R2UR UR7, R7 ;  /* 0x00000000070772ca */ /* 0x000fda00000e0000 */
[----:B------:R-:W-:Y:S01]  /*28c0*/  HGMMA.64x128x8.F32.TF32 R24, R104, gdesc[UR4], R24, gsb0 ;  /* 0x05e0000468187df0 */ /* 0x000fe20008002818 */
[----:B------:R-:W-:Y:S02]  /*28d0*/  R2UR UR6, R4 ;  /* 0x00000000040672ca */ /* 0x000fe400000e0000 */
[----:B------:R-:W-:Y:S01]  /*28e0*/  R2UR UR7, R5 ;  /* 0x00000000050772ca */ /* 0x000fe200000e0000 */
[----:B------:R-:W-:Y:S02]  /*28f0*/  WARPGROUP.DEPBAR.LE gsb0, 0x0 ;  /* 0x00008000000079c5 */ /* 0x000fe40000010000 */
[----:B------:R-:W-:Y:S04]  /*2900*/  LDS R104, [R3+0xb00] ;  /* 0x000b000003687984 */ /* 0x000fe80000000800 */
[----:B------:R-:W-:Y:S04]  /*2910*/  LDS R105, [R3+0xf00] ;  /* 0x000f000003697984 */ /* 0x000fe80000000800 */
[----:B------:R-:W-:Y:S04]  /*2920*/  LDS R106, [R0+0x200] ;  /* 0x00020000006a7984 */ /* 0x000fe80000000800 */
[----:B------:R-:W1:Y:S02]  /*2930*/  LDS R107, [R0+0x600] ;  /* 0x00060000006b7984 */ /* 0x000e640000000800 */
[----:B-1----:R-:W-:-:S06]  /*2940*/  WARPGROUP.ARRIVE ;  /* 0x00000000000079c5 */ /* 0x002fcc0000000000 */
[----:B------:R-:W-:Y:S03]  /*2950*/  HGMMA.64x128x8.F32.TF32 R24, R104, gdesc[UR4], R24, gsb0 ;  /* 0x05e0000468187df0 */ /* 0x000fe60008002818 */
[----:B------:R-:W-:Y:S02]  /*2960*/  WARPGROUP.DEPBAR.LE gsb0, 0x0 ;  /* 0x00008000000079c5 */ /* 0x000fe40000010000 */
.L_x_26:
[----:B------:R2:W-:Y:S01]  /*2970*/  SYNCS.ARRIVE.TRANS64.A1T0 RZ, [R113+UR47], RZ ;  /* 0x000000ff71ff79a7 */ /* 0x0005e2000810002f */
[----:B------:R-:W-:Y:S05]  /*2980*/  @!P0 BRA `(.L_x_41) ;  /* 0x0000000000048947 */ /* 0x000fea0003800000 */
[----:B------:R-:W-:Y:S01]  /*2990*/  BPT.TRAP 0x1 ;  /* 0x000000040000795c */ /* 0x000fe20000300000 */
.L_x_41:
[----:B------:R-:W-:Y:S02]  /*29a0*/  UIADD3 UR6, UR42, UR39, URZ ;  /* 0x000000272a067290 */ /* 0x000fe4000fffe03f */
[----:B------:R-:W-:Y:S02]  /*29b0*/  UISETP.GT.U32.AND UP0, UPT, UR49, 0x1, UPT ;  /* 0x000000013100788c */ /* 0x000fe4000bf04070 */
[----:B------:R-:W-:-:S04]  /*29c0*/  UIMAD.WIDE.U32 UR4, UR6, 0x38e38e39, URZ ;  /* 0x38e38e39060478a5 */ /* 0x000fc8000f8e003f */
[----:B------:R-:W-:Y:S01]  /*29d0*/  USHF.R.U32.HI UR4, URZ, 0x1, UR5 ;  /* 0x000000013f047899 */ /* 0x000fe20008011605 */
[----:B------:R-:W-:-:S03]  /*29e0*/  PLOP3.LUT P0, PT, PT, PT, UP0, 0x80, 0x0 ;  /* 0x000000000000781c */ /* 0x000fc60003f0f008 */
[----:B------:R-:W-:-:S04]  /*29f0*/  UIMAD UR6, UR4, -0x9, UR6 ;  /* 0xfffffff7040678a4 */ /* 0x000fc8000f8e0206 */
[----:B------:R-:W-:-:S04]  /*2a00*/  ULEA UR6, UR6, UR40, 0x3 ;  /* 0x0000002806067291 */ /* 0x000fc8000f8e183f */
[----:B------:R-:W-:-:S04]  /*2a10*/  UIADD3 UR6, UR6, 0x48, URZ ;  /* 0x0000004806067890 */ /* 0x000fc8000fffe03f */
[----:B------:R-:W-:-:S09]  /*2a20*/  UPRMT UR6, URZ, 0x654, UR6 ;  /* 0x000006543f067896 */ /* 0x000fd20008000006 */
[----:B------:R-:W-:Y:S01]  /*2a30*/  SYNCS.ARRIVE.TRANS64.RED.A1T0 RZ, [UR6], RZ ;  /* 0x000000ffffff79a7 */ /* 0x000fe20008100406 */
[----:B------:R-:W-:Y:S05]  /*2a40*/  @P0 BRA `(.L_x_42) ;  /* 0x0000000000040947 */ /* 0x000fea0003800000 */
[----:B------:R-:W-:Y:S01]  /*2a50*/  BPT.TRAP 0x1 ;  /* 0x000000040000795c */ /* 0x000fe20000300000 */
.L_x_42:
[----:B0-----:R-:W-:Y:S01]  /*2a60*/  SHF.L.U32 R0, R112, 0x1f, RZ ;  /* 0x0000001f70007819 */ /* 0x001fe200000006ff */
[----:B------:R-:W-:Y:S01]  /*2a70*/  UIADD3 UR39, UR43, UR39, URZ ;  /* 0x000000272b277290 */ /* 0x000fe2000fffe03f */
[----:B------:R-:W-:Y:S01]  /*2a80*/  SHF.R.S32.HI R9, RZ, 0x1f, R19 ;  /* 0x0000001fff097819 */ /* 0x000fe20000011413 */
[----:B------:R-:W-:Y:S01]  /*2a90*/  UISETP.GE.U32.AND UP1, UPT, UR43, 0x9, UPT ;  /* 0x000000092b00788c */ /* 0x000fe2000bf26070 */
[----:B------:R-:W0:Y:S01]  /*2aa0*/  SYNCS.PHASECHK.TRANS64.TRYWAIT P0, [R101+URZ+0x8], R0 ;  /* 0x00000800650075a7 */ /* 0x000e22000800017f */
[----:B------:R-:W-:-:S04]  /*2ab0*/  UISETP.GT.U32.AND UP0, UPT, UR39, 0x8, UPT ;  /* 0x000000082700788c */ /* 0x000fc8000bf04070 */
[----:B------:R-:W-:-:S04]  /*2ac0*/  UISETP.LT.U32.AND UP0, UPT, UR43, 0x9, UP0 ;  /* 0x000000092b00788c */ /* 0x000fc80008701070 */
[----:B------:R-:W-:Y:S02]  /*2ad0*/  USEL UR6, URZ, 0x1, !UP0 ;  /* 0x000000013f067887 */ /* 0x000fe4000c000000 */
[----:B------:R-:W-:Y:S02]  /*2ae0*/  @UP1 UIMAD.WIDE.U32 UR4, UR39, 0x38e38e39, URZ ;  /* 0x38e38e39270418a5 */ /* 0x000fe4000f8e003f */
[----:B------:R-:W-:Y:S02]  /*2af0*/  ULOP3.LUT UR38, UR38, UR6, URZ, 0x3c, !UPT ;  /* 0x0000000626267292 */ /* 0x000fe4000f8e3c3f */
[----:B------:R-:W-:-:S04]  /*2b00*/  @UP1 USHF.R.U32.HI UR4, URZ, 0x1, UR5 ;  /* 0x000000013f041899 */ /* 0x000fc80008011605 */
[----:B------:R-:W-:Y:S01]  /*2b10*/  @UP1 ULOP3.LUT UR38, UR38, 0x1, UR4, 0x78, !UPT ;  /* 0x0000000126261892 */ /* 0x000fe2000f8e7804 */
[----:B0-----:R-:W-:Y:S11]  /*2b20*/  @!P0 BRA `(.L_x_43) ;  /* 0x00000054000c8947 */ /* 0x001ff60003800000 */
.L_x_206:
[----:B------:R-:W-:Y:S01]  /*2b30*/  ULDC.64 UR4, c[0x0][0x5d0] ;  /* 0x0001740000047ab9 */ /* 0x000fe20000000a00 */
[----:B------:R-:W-:Y:S01]  /*2b40*/  ULDC UR6, c[0x0][0x284] ;  /* 0x0000a10000067ab9 */ /* 0x000fe20000000800 */
[----:B0-----:R-:W-:Y:S02]  /*2b50*/  IMAD R0, R9, UR4, RZ ;  /* 0x0000000409007c24 */ /* 0x001fe4000f8e02ff */
[----:B------:R-:W-:Y:S02]  /*2b60*/  IMAD.SHL.U32 R12, R18, 0x80, RZ ;  /* 0x00000080120c7824 */ /* 0x000fe400078e00ff */
[C---:B------:R-:W-:Y:S02]  /*2b70*/  IMAD R3, R19.reuse, UR5, R0 ;  /* 0x0000000513037c24 */ /* 0x040fe4000f8e0200 */
[----:B------:R-:W-:Y:S01]  /*2b80*/  IMAD.SHL.U32 R0, R22, 0x40, RZ ;  /* 0x0000004016007824 */ /* 0x000fe200078e00ff */
[----:B------:R-:W-:Y:S01]  /*2b90*/  SHF.R.S32.HI R13, RZ, 0x1f, R12 ;  /* 0x0000001fff0d7819 */ /* 0x000fe2000001140c */
[----:B------:R-:W-:Y:S01]  /*2ba0*/  IMAD.WIDE.U32 R4, R19, UR4, R92 ;  /* 0x0000000413047c25 */ /* 0x000fe2000f8e005c */
[----:B------:R-:W-:-:S02]  /*2bb0*/  ULDC.64 UR4, c[0x0][0x5c8] ;  /* 0x0001720000047ab9 */ /* 0x000fc40000000a00 */
[----:B------:R-:W-:Y:S01]  /*2bc0*/  ISETP.GE.AND P0, PT, R0, UR6, PT ;  /* 0x0000000600007c0c */ /* 0x000fe2000bf06270 */
[----:B------:R-:W-:Y:S01]  /*2bd0*/  ULDC UR6, c[0x0][0x288] ;  /* 0x0000a20000067ab9 */ /* 0x000fe20000000800 */
[----:B-1----:R-:W-:Y:S01]  /*2be0*/  IADD3 R4, P1, R12, R4, RZ ;  /* 0x000000040c047210 */ /* 0x002fe20007f3e0ff */
[----:B------:R-:W-:Y:S01]  /*2bf0*/  IMAD.WIDE R22, R22, 0x40, R90 ;  /* 0x0000004016167825 */ /* 0x000fe200078e025a */
[----:B------:R-:W-:Y:S02]  /*2c00*/  ISETP.GE.OR P0, PT, R12, UR6, P0 ;  /* 0x000000060c007c0c */ /* 0x000fe40008706670 */
[----:B------:R-:W-:Y:S01]  /*2c10*/  IADD3.X R5, R13, R5, R3, P1, !PT ;  /* 0x000000050d057210 */ /* 0x000fe20000ffe403 */
[----:B------:R-:W-:-:S04]  /*2c20*/  IMAD R7, R23, UR4, RZ ;  /* 0x0000000417077c24 */ /* 0x000fc8000f8e02ff */
[C---:B------:R-:W-:Y:S02]  /*2c30*/  IMAD R7, R22.reuse, UR5, R7 ;  /* 0x0000000516077c24 */ /* 0x040fe4000f8e0207 */
[----:B------:R-:W-:-:S04]  /*2c40*/  IMAD.WIDE.U32 R104, R22, UR4, R4 ;  /* 0x0000000416687c25 */ /* 0x000fc8000f8e0004 */
[----:B------:R-:W-:Y:S05]  /*2c50*/  @P0 BRA `(.L_x_44) ;  /* 0x0000003000d00947 */ /* 0x000fea0003800000 */
[----:B-----5:R-:W-:Y:S01]  /*2c60*/  FSETP.NEU.AND P1, PT, R89, RZ, PT ;  /* 0x000000ff5900720b */ /* 0x020fe20003f2d000 */
[----:B------:R-:W-:Y:S01]  /*2c70*/  IMAD.IADD R3, R100, 0x1, -R12 ;  /* 0x0000000164037824 */ /* 0x000fe200078e0a0c */
[----:B------:R-:W-:Y:S01]  /*2c80*/  BSSY B0, `(.L_x_44) ;  /* 0x0000331000007945 */ /* 0x000fe20003800000 */
[----:B------:R-:W-:Y:S02]  /*2c90*/  IMAD.IADD R0, R103, 0x1, -R0 ;  /* 0x0000000167007824 */ /* 0x000fe400078e0a00 */
[----:B------:R-:W-:Y:S01]  /*2ca0*/  IMAD.IADD R115, R105, 0x1, R7 ;  /* 0x0000000169737824 */ /* 0x000fe200078e0207 */
[----:B------:R-:W-:-:S04]  /*2cb0*/  ISETP.GT.AND P0, PT, R3, RZ, PT ;  /* 0x000000ff0300720c */ /* 0x000fc80003f04270 */
[----:B------:R-:W-:-:S03]  /*2cc0*/  ISETP.GT.AND P3, PT, R0, RZ, P0 ;  /* 0x000000ff0000720c */ /* 0x000fc60000764270 */
[----:B------:R-:W-:Y:S10]  /*2cd0*/  @!P1 BRA `(.L_x_45) ;  /* 0x0000002400149947 */ /* 0x000ff40003800000 */
[----:B------:R-:W0:Y:S01]  /*2ce0*/  LDC.64 R106, c[0x0][0x5b8] ;  /* 0x00016e00ff6a7b82 */ /* 0x000e220000000a00 */
[----:B------:R-:W-:-:S07]  /*2cf0*/  ULDC.64 UR4, c[0x0][0x5c0] ;  /* 0x0001700000047ab9 */ /* 0x000fce0000000a00 */
[----:B------:R-:W1:Y:S08]  /*2d00*/  LDC.64 R108, c[0x0][0x5b0] ;  /* 0x00016c00ff6c7b82 */ /* 0x000e700000000a00 */
[----:B------:R-:W3:Y:S01]  /*2d10*/  LDC.64 R110, c[0x0][0x5a8] ;  /* 0x00016a00ff6e7b82 */ /* 0x000ee20000000a00 */
[-C--:B0-----:R-:W-:Y:S02]  /*2d20*/  IMAD R6, R9, R106.reuse, RZ ;  /* 0x0000006a09067224 */ /* 0x081fe400078e02ff */
[----:B------:R-:W-:-:S04]  /*2d30*/  IMAD.WIDE.U32 R4, R19, R106, R92 ;  /* 0x0000006a13047225 */ /* 0x000fc800078e005c */
[----:B------:R-:W-:Y:S01]  /*2d40*/  IMAD R105, R19, R107, R6 ;  /* 0x0000006b13697224 */ /* 0x000fe200078e0206 */
[----:B------:R-:W-:Y:S01]  /*2d50*/  IADD3 R6, P1, R12, R4, RZ ;  /* 0x000000040c067210 */ /* 0x000fe20007f3e0ff */
[----:B-1----:R-:W-:-:S03]  /*2d60*/  IMAD R4, R23, R108, RZ ;  /* 0x0000006c17047224 */ /* 0x002fc600078e02ff */
[----:B------:R-:W-:Y:S01]  /*2d70*/  IADD3.X R7, R13, R5, R105, P1, !PT ;  /* 0x000000050d077210 */ /* 0x000fe20000ffe469 */
[C---:B------:R-:W-:Y:S02]  /*2d80*/  IMAD R23, R22.reuse, R109, R4 ;  /* 0x0000006d16177224 */ /* 0x040fe400078e0204 */
[----:B------:R-:W-:-:S04]  /*2d90*/  IMAD.WIDE.U32 R4, R22, R108, R6 ;  /* 0x0000006c16047225 */ /* 0x000fc800078e0006 */
[----:B------:R-:W-:Y:S01]  /*2da0*/  IMAD.IADD R5, R5, 0x1, R23 ;  /* 0x0000000105057824 */ /* 0x000fe200078e0217 */
[----:B---3--:R-:W-:-:S04]  /*2db0*/  LEA R10, P1, R4, R110, 0x2 ;  /* 0x0000006e040a7211 */ /* 0x008fc800078210ff */
[----:B------:R-:W-:-:S05]  /*2dc0*/  LEA.HI.X R11, R4, R111, R5, 0x2, P1 ;  /* 0x0000006f040b7211 */ /* 0x000fca00008f1405 */
[----:B------:R0:W3:Y:S01]  /*2dd0*/  @P3 LDG.E.LTC128B R18, desc[UR36][R10.64] ;  /* 0x000000240a123981 */ /* 0x0000e2000c1e1920 */
[----:B------:R-:W-:Y:S01]  /*2de0*/  IMAD.WIDE.U32 R4, R22, R108, R12 ;  /* 0x0000006c16047225 */ /* 0x000fe200078e000c */
[----:B------:R-:W-:Y:S01]  /*2df0*/  ISETP.GT.AND P2, PT, R3, 0x1, PT ;  /* 0x000000010300780c */ /* 0x000fe20003f44270 */
[----:B------:R-:W-:Y:S01]  /*2e00*/  BSSY B1, `(.L_x_46) ;  /* 0x0000017000017945 */ /* 0x000fe20003800000 */
[C---:B------:R-:W-:Y:S01]  /*2e10*/  SHF.L.U64.HI R21, R108.reuse, 0x3, R109 ;  /* 0x000000036c157819 */ /* 0x040fe2000001026d */
[----:B------:R-:W-:Y:S01]  /*2e20*/  IMAD.SHL.U32 R20, R108, 0x8, RZ ;  /* 0x000000086c147824 */ /* 0x000fe200078e00ff */
[----:B------:R-:W-:-:S03]  /*2e30*/  IADD3 R14, P1, R92, R4, RZ ;  /* 0x000000045c0e7210 */ /* 0x000fc60007f3e0ff */
[----:B------:R-:W-:Y:S01]  /*2e40*/  IMAD.WIDE.U32 R20, R22, R108, R20 ;  /* 0x0000006c16147225 */ /* 0x000fe200078e0014 */
[----:B------:R-:W-:Y:S02]  /*2e50*/  IADD3.X R15, R93, R23, R5, P1, !PT ;  /* 0x000000175d0f7210 */ /* 0x000fe40000ffe405 */
[----:B------:R-:W-:Y:S01]  /*2e60*/  LEA R8, P1, R104, UR4, 0x2 ;  /* 0x0000000468087c11 */ /* 0x000fe2000f8210ff */
[----:B------:R-:W-:Y:S01]  /*2e70*/  IMAD.IADD R23, R23, 0x1, R21 ;  /* 0x0000000117177824 */ /* 0x000fe200078e0215 */
[----:B0-----:R-:W-:Y:S01]  /*2e80*/  IADD3 R10, P4, R6, R20, RZ ;  /* 0x00000014060a7210 */ /* 0x001fe20007f9e0ff */
[----:B------:R-:W-:Y:S01]  /*2e90*/  IMAD.WIDE.U32 R14, R19, R106, R14 ;  /* 0x0000006a130e7225 */ /* 0x000fe200078e000e */
[----:B------:R-:W-:-:S03]  /*2ea0*/  LEA.HI.X R9, R104, UR5, R115, 0x2, P1 ;  /* 0x0000000568097c11 */ /* 0x000fc600088f1473 */
[----:B------:R-:W-:Y:S01]  /*2eb0*/  IMAD.IADD R15, R105, 0x1, R15 ;  /* 0x00000001690f7824 */ /* 0x000fe200078e020f */
[----:B------:R-:W-:Y:S01]  /*2ec0*/  LEA R4, P1, R14, R110, 0x2 ;  /* 0x0000006e0e047211 */ /* 0x000fe200078210ff */
[----:B------:R-:W-:Y:S02]  /*2ed0*/  IMAD.X R7, R23, 0x1, R7, P4 ;  /* 0x0000000117077824 */ /* 0x000fe400020e0607 */
[----:B---3--:R-:W-:-:S04]  /*2ee0*/  FMUL R5, R18, R89 ;  /* 0x0000005912057220 */ /* 0x008fc80000400000 */
[----:B------:R-:W-:Y:S01]  /*2ef0*/  FFMA R11, R24, R88, R5 ;  /* 0x00000058180b7223 */ /* 0x000fe20000000005 */
[----:B------:R-:W-:Y:S02]  /*2f00*/  LEA.HI.X R5, R14, R111, R15, 0x2, P1 ;  /* 0x0000006f0e057211 */ /* 0x000fe400008f140f */
[C---:B------:R-:W-:Y:S02]  /*2f10*/  ISETP.GT.AND P1, PT, R0.reuse, 0x8, P0 ;  /* 0x000000080000780c */ /* 0x040fe40000724270 */
[----:B------:R0:W-:Y:S01]  /*2f20*/  @P3 STG.E desc[UR36][R8.64], R11 ;  /* 0x0000000b08003986 */ /* 0x0001e2000c101924 */
[----:B------:R-:W-:Y:S02]  /*2f30*/  ISETP.GT.AND P3, PT, R0, RZ, P2 ;  /* 0x000000ff0000720c */ /* 0x000fe40001764270 */
[----:B------:R-:W-:-:S11]  /*2f40*/  LEA R14, P0, R10, R110, 0x2 ;  /* 0x0000006e0a0e7211 */ /* 0x000fd600078010ff */
[----:B0-----:R-:W-:Y:S05]  /*2f50*/  @!P3 BRA `(.L_x_47) ;  /* 0x000000000004b947 */ /* 0x001fea0003800000 */
[----:B------:R0:W5:Y:S02]  /*2f60*/  LDG.E.LTC128B R18, desc[UR36][R4.64+0x4] ;  /* 0x0000042404127981 */ /* 0x000164000c1e1920 */
.L_x_47:
[----:B------:R-:W-:Y:S05]  /*2f70*/  BSYNC B1 ;  /* 0x0000000000017941 */ /* 0x000fea0003800000 */
.L_x_46:
[----:B-----5:R-:W-:Y:S01]  /*2f80*/  FMUL R6, R18, R89 ;  /* 0x0000005912067220 */ /* 0x020fe20000400000 */
[----:B------:R-:W-:-:S03]  /*2f90*/  LEA.HI.X R15, R10, R111, R7, 0x2, P0 ;  /* 0x0000006f0a0f7211 */ /* 0x000fc600000f1407 */
[----:B------:R-:W-:-:S05]  /*2fa0*/  FFMA R25, R25, R88, R6 ;  /* 0x0000005819197223 */ /* 0x000fca0000000006 */
[----:B------:R1:W-:Y:S04]  /*2fb0*/  @P3 STG.E desc[UR36][R8.64+0x4], R25 ;  /* 0x0000041908003986 */ /* 0x0003e8000c101924 */
[----:B------:R-:W3:Y:S01]  /*2fc0*/  @P1 LDG.E.LTC128B R18, desc[UR36][R14.64] ;  /* 0x000000240e121981 */ /* 0x000ee2000c1e1920 */
[----:B------:R-:W-:Y:S01]  /*2fd0*/  IADD3 R12, P0, P3, R92, R20, R12 ;  /* 0x000000145c0c7210 */ /* 0x000fe20007b1e00c */
[----:B------:R-:W-:Y:S01]  /*2fe0*/  BSSY B1, `(.L_x_48) ;  /* 0x0000010000017945 */ /* 0x000fe20003800000 */
[----:B------:R-:W-:Y:S02]  /*2ff0*/  SHF.L.U64.HI R11, R97, 0x2, R96 ;  /* 0x00000002610b7819 */ /* 0x000fe40000010260 */
[----:B------:R-:W-:Y:S02]  /*3000*/  IADD3.X R13, R93, R23, R13, P0, P3 ;  /* 0x000000175d0d7210 */ /* 0x000fe400007e640d */
[----:B------:R-:W-:-:S02]  /*3010*/  LEA R10, P3, R97, R8, 0x2 ;  /* 0x00000008610a7211 */ /* 0x000fc400078610ff */
[----:B------:R-:W-:Y:S01]  /*3020*/  ISETP.GT.AND P2, PT, R0, 0x8, P2 ;  /* 0x000000080000780c */ /* 0x000fe20001744270 */
[----:B------:R-:W-:Y:S01]  /*3030*/  IMAD.WIDE.U32 R12, R19, R106, R12 ;  /* 0x0000006a130c7225 */ /* 0x000fe200078e000c */
[----:B------:R-:W-:-:S03]  /*3040*/  ISETP.GT.AND P0, PT, R3, 0x8, PT ;  /* 0x000000080300780c */ /* 0x000fc60003f04270 */
[----:B------:R-:W-:Y:S01]  /*3050*/  IMAD.X R11, R11, 0x1, R9, P3 ;  /* 0x000000010b0b7824 */ /* 0x000fe200018e0609 */
[----:B------:R-:W-:Y:S01]  /*3060*/  LEA R6, P4, R12, R110, 0x2 ;  /* 0x0000006e0c067211 */ /* 0x000fe200078810ff */
[----:B------:R-:W-:Y:S02]  /*3070*/  IMAD.IADD R13, R105, 0x1, R13 ;  /* 0x00000001690d7824 */ /* 0x000fe400078e020d */
[----:B---3--:R-:W-:-:S04]  /*3080*/  FMUL R7, R18, R89 ;  /* 0x0000005912077220 */ /* 0x008fc80000400000 */
[----:B------:R-:W-:Y:S01]  /*3090*/  FFMA R15, R26, R88, R7 ;  /* 0x000000581a0f7223 */ /* 0x000fe20000000007 */
[----:B------:R-:W-:-:S04]  /*30a0*/  LEA.HI.X R7, R12, R111, R13, 0x2, P4 ;  /* 0x0000006f0c077211 */ /* 0x000fc800020f140d */
[----:B------:R1:W-:Y:S01]  /*30b0*/  @P1 STG.E desc[UR36][R10.64], R15 ;  /* 0x0000000f0a001986 */ /* 0x0003e2000c101924 */
[----:B------:R-:W-:Y:S05]  /*30c0*/  @!P2 BRA `(.L_x_49) ;  /* 0x000000000004a947 */ /* 0x000fea0003800000 */
[----:B------:R3:W5:Y:S02]  /*30d0*/  LDG.E.LTC128B R18, desc[UR36][R6.64+0x4] ;  /* 0x0000042406127981 */ /* 0x000764000c1e1920 */
.L_x_49:
[----:B------:R-:W-:Y:S05]  /*30e0*/  BSYNC B1 ;  /* 0x0000000000017941 */ /* 0x000fea0003800000 */
.L_x_48:
[----:B-----5:R-:W-:Y:S01]  /*30f0*/  FMUL R12, R18, R89 ;  /* 0x00000059120c7220 */ /* 0x020fe20000400000 */
[----:B------:R-:W-:Y:S01]  /*3100*/  ISETP.GT.AND P3, PT, R0, RZ, P0 ;  /* 0x000000ff0000720c */ /* 0x000fe20000764270 */
[----:B------:R-:W-:Y:S01]  /*3110*/  BSSY B1, `(.L_x_50) ;  /* 0x0000006000017945 */ /* 0x000fe20003800000 */
[----:B------:R-:W-:Y:S01]  /*3120*/  ISETP.GT.AND P1, PT, R3, 0x9, PT ;  /* 0x000000090300780c */ /* 0x000fe20003f24270 */
[----:B------:R-:W-:-:S05]  /*3130*/  FFMA R27, R27, R88, R12 ;  /* 0x000000581b1b7223 */ /* 0x000fca000000000c */
[----:B------:R4:W-:Y:S05]  /*3140*/  @P2 STG.E desc[UR36][R10.64+0x4], R27 ;  /* 0x0000041b0a002986 */ /* 0x0009ea000c101924 */
[----:B------:R-:W-:Y:S05]  /*3150*/  @!P3 BRA `(.L_x_51) ;  /* 0x000000000004b947 */ /* 0x000fea0003800000 */
[----:B------:R0:W5:Y:S02]  /*3160*/  LDG.E.LTC128B R18, desc[UR36][R4.64+0x20] ;  /* 0x0000202404127981 */ /* 0x000164000c1e1920 */
.L_x_51:
[----:B------:R-:W-:Y:S05]  /*3170*/  BSYNC B1 ;  /* 0x0000000000017941 */ /* 0x000fea0003800000 */
.L_x_50:
[----:B-----5:R-:W-:Y:S01]  /*3180*/  FMUL R13, R18, R89 ;  /* 0x00000059120d7220 */ /* 0x020fe20000400000 */
[----:B------:R-:W-:Y:S01]  /*3190*/  ISETP.GT.AND P2, PT, R0, RZ, P1 ;  /* 0x000000ff0000720c */ /* 0x000fe20000f44270 */
[----:B------:R-:W-:Y:S02]  /*31a0*/  BSSY B1, `(.L_x_52) ;  /* 0x0000005000017945 */ /* 0x000fe40003800000 */
[----:B------:R-:W-:-:S05]  /*31b0*/  FFMA R13, R28, R88, R13 ;  /* 0x000000581c0d7223 */ /* 0x000fca000000000d */
[----:B------:R0:W-:Y:S05]  /*31c0*/  @P3 STG.E desc[UR36][R8.64+0x20], R13 ;  /* 0x0000200d08003986 */ /* 0x0001ea000c101924 */
[----:B------:R-:W-:Y:S05]  /*31d0*/  @!P2 BRA `(.L_x_53) ;  /* 0x000000000004a947 */ /* 0x000fea0003800000 */
[----:B------:R0:W5:Y:S02]  /*31e0*/  LDG.E.LTC128B R18, desc[UR36][R4.64+0x24] ;  /* 0x0000242404127981 */ /* 0x000164000c1e1920 */
.L_x_53:
[----:B------:R-:W-:Y:S05]  /*31f0*/  BSYNC B1 ;  /* 0x0000000000017941 */ /* 0x000fea0003800000 */
.L_x_52:
[----:B-----5:R-:W-:Y:S01]  /*3200*/  FMUL R12, R18, R89 ;  /* 0x00000059120c7220 */ /* 0x020fe20000400000 */
[----:B------:R-:W-:Y:S01]  /*3210*/  ISETP.GT.AND P0, PT, R0, 0x8, P0 ;  /* 0x000000080000780c */ /* 0x000fe20000704270 */
[----:B------:R-:W-:Y:S02]  /*3220*/  BSSY B1, `(.L_x_54) ;  /* 0x0000005000017945 */ /* 0x000fe40003800000 */
[----:B------:R-:W-:-:S05]  /*3230*/  FFMA R29, R29, R88, R12 ;  /* 0x000000581d1d7223 */ /* 0x000fca000000000c */
[----:B------:R0:W-:Y:S05]  /*3240*/  @P2 STG.E desc[UR36][R8.64+0x24], R29 ;  /* 0x0000241d08002986 */ /* 0x0001ea000c101924 */
[----:B------:R-:W-:Y:S05]  /*3250*/  @!P0 BRA `(.L_x_55) ;  /* 0x0000000000048947 */ /* 0x000fea0003800000 */
[----:B------:R0:W5:Y:S02]  /*3260*/  LDG.E.LTC128B R18, desc[UR36][R6.64+0x20] ;  /* 0x0000202406127981 */ /* 0x000164000c1e1920 */
.L_x_55:
[----:B------:R-:W-:Y:S05]  /*3270*/  BSYNC B1 ;  /* 0x0000000000017941 */ /* 0x000fea0003800000 */
.L_x_54:
[----:B0----5:R-:W-:Y:S01]  /*3280*/  FMUL R13, R18, R89 ;  /* 0x00000059120d7220 */ /* 0x021fe20000400000 */
[----:B------:R-:W-:Y:S01]  /*3290*/  ISETP.GT.AND P2, PT, R0, 0x8, P1 ;  /* 0x000000080000780c */ /* 0x000fe20000f44270 */
[----:B------:R-:W-:Y:S01]  /*32a0*/  BSSY B1, `(.L_x_56) ;  /* 0x0000006000017945 */ /* 0x000fe20003800000 */
[----:B------:R-:W-:Y:S01]  /*32b0*/  ISETP.GT.AND P1, PT, R3, 0x10, PT ;  /* 0x000000100300780c */ /* 0x000fe20003f24270 */
[----:B------:R-:W-:-:S05]  /*32c0*/  FFMA R13, R30, R88, R13 ;  /* 0x000000581e0d7223 */ /* 0x000fca000000000d */
[----:B------:R0:W-:Y:S05]  /*32d0*/  @P0 STG.E desc[UR36][R10.64+0x20], R13 ;  /* 0x0000200d0a000986 */ /* 0x0001ea000c101924 */
[----:B------:R-:W-:Y:S05]  /*32e0*/  @!P2 BRA `(.L_x_57) ;  /* 0x000000000004a947 */ /* 0x000fea0003800000 */
[----:B------:R0:W5:Y:S02]  /*32f0*/  LDG.E.LTC128B R18, desc[UR36][R6.64+0x24] ;  /* 0x0000242406127981 */ /* 0x000164000c1e1920 */
.L_x_57:
[----:B------:R-:W-:Y:S05]  /*3300*/  BSYNC B1 ;  /* 0x0000000000017941 */ /* 0x000fea0003800000 */
.L_x_56:
        /* <DEDUP_REMOVED lines=8> */
.L_x_59:
[----:B------:R-:W-:Y:S05]  /*3390*/  BSYNC B1 ;  /* 0x0000000000017941 */ /* 0x000fea0003800000 */
.L_x_58:
[----:B0----5:R-:W-:Y:S01]  /*33a0*/  FMUL R13, R18, R89 ;  /* 0x00000059120d7220 */ /* 0x021fe20000400000 */
[----:B------:R-:W-:Y:S01]  /*33b0*/  ISETP.GT.AND P4, PT, R0, RZ, P0 ;  /* 0x000000ff0000720c */ /* 0x000fe20000784270 */
[----:B------:R-:W-:Y:S02]  /*33c0*/  BSSY B1, `(.L_x_60) ;  /* 0x0000005000017945 */ /* 0x000fe40003800000 */
[----:B------:R-:W-:-:S05]  /*33d0*/  FFMA R13, R32, R88, R13 ;  /* 0x00000058200d7223 */ /* 0x000fca000000000d */
[----:B------:R0:W-:Y:S05]  /*33e0*/  @P3 STG.E desc[UR36][R8.64+0x40], R13 ;  /* 0x0000400d08003986 */ /* 0x0001ea000c101924 */
[----:B------:R-:W-:Y:S05]  /*33f0*/  @!P4 BRA `(.L_x_61) ;  /* 0x000000000004c947 */ /* 0x000fea0003800000 */
[----:B------:R0:W5:Y:S02]  /*3400*/  LDG.E.LTC128B R18, desc[UR36][R4.64+0x44] ;  /* 0x0000442404127981 */ /* 0x000164000c1e1920 */
.L_x_61:
[----:B------:R-:W-:Y:S05]  /*3410*/  BSYNC B1 ;  /* 0x0000000000017941 */ /* 0x000fea0003800000 */
.L_x_60:
[----:B-----5:R-:W-:Y:S01]  /*3420*/  FMUL R12, R18, R89 ;  /* 0x00000059120c7220 */ /* 0x020fe20000400000 */
[----:B------:R-:W-:Y:S01]  /*3430*/  ISETP.GT.AND P2, PT, R0, 0x8, P1 ;  /* 0x000000080000780c */ /* 0x000fe20000f44270 */
[----:B------:R-:W-:Y:S02]  /*3440*/  BSSY B1, `(.L_x_62) ;  /* 0x0000005000017945 */ /* 0x000fe40003800000 */
[----:B------:R-:W-:-:S05]  /*3450*/  FFMA R33, R33, R88, R12 ;  /* 0x0000005821217223 */ /* 0x000fca000000000c */
[----:B------:R0:W-:Y:S05]  /*3460*/  @P4 STG.E desc[UR36][R8.64+0x44], R33 ;  /* 0x0000442108004986 */ /* 0x0001ea000c101924 */
[----:B------:R-:W-:Y:S05]  /*3470*/  @!P2 BRA `(.L_x_63) ;  /* 0x000000000004a947 */ /* 0x000fea0003800000 */
[----:B------:R0:W5:Y:S02]  /*3480*/  LDG.E.LTC128B R18, desc[UR36][R6.64+0x40] ;  /* 0x0000402406127981 */ /* 0x000164000c1e1920 */
.L_x_63:
[----:B------:R-:W-:Y:S05]  /*3490*/  BSYNC B1 ;  /* 0x0000000000017941 */ /* 0x000fea0003800000 */
.L_x_62:
        /* <DEDUP_REMOVED lines=8> */
.L_x_65:
[----:B------:R-:W-:Y:S05]  /*3520*/  BSYNC B1 ;  /* 0x0000000000017941 */ /* 0x000fea0003800000 */
.L_x_64:
        /* <DEDUP_REMOVED lines=8> */
.L_x_67:
[----:B------:R-:W-:Y:S05]  /*35b0*/  BSYNC B1 ;  /* 0x0000000000017941 */ /* 0x000fea0003800000 */
.L_x_66:
[----:B0----5:R-:W-:Y:S01]  /*35c0*/  FMUL R13, R18, R89 ;  /* 0x00000059120d7220 */ /* 0x021fe20000400000 */
[----:B------:R-:W-:Y:S01]  /*35d0*/  ISETP.GT.AND P3, PT, R0, RZ, P0 ;  /* 0x000000ff0000720c */ /* 0x000fe20000764270 */
[----:B------:R-:W-:Y:S02]  /*35e0*/  BSSY B1, `(.L_x_68) ;  /* 0x0000005000017945 */ /* 0x000fe40003800000 */
[----:B------:R-:W-:-:S05]  /*35f0*/  FFMA R13, R36, R88, R13 ;  /* 0x00000058240d7223 */ /* 0x000fca000000000d */
[----:B------:R0:W-:Y:S05]  /*3600*/  @P2 STG.E desc[UR36][R8.64+0x60], R13 ;  /* 0x0000600d08002986 */ /* 0x0001ea000c101924 */
[----:B------:R-:W-:Y:S05]  /*3610*/  @!P3 BRA `(.L_x_69) ;  /* 0x000000000004b947 */ /* 0x000fea0003800000 */
[----:B------:R0:W5:Y:S02]  /*3620*/  LDG.E.LTC128B R18, desc[UR36][R4.64+0x64] ;  /* 0x0000642404127981 */ /* 0x000164000c1e1920 */
.L_x_69:
[----:B------:R-:W-:Y:S05]  /*3630*/  BSYNC B1 ;  /* 0x0000000000017941 */ /* 0x000fea0003800000 */
.L_x_68:
[----:B-----5:R-:W-:Y:S01]  /*3640*/  FMUL R12, R18, R89 ;  /* 0x00000059120c7220 */ /* 0x020fe20000400000 */
[----:B------:R-:W-:Y:S01]  /*3650*/  ISETP.GT.AND P2, PT, R0, 0x8, P1 ;  /* 0x000000080000780c */ /* 0x000fe20000f44270 */
[----:B------:R-:W-:Y:S02]  /*3660*/  BSSY B1, `(.L_x_70) ;  /* 0x0000005000017945 */ /* 0x000fe40003800000 */
[----:B------:R-:W-:-:S05]  /*3670*/  FFMA R37, R37, R88, R12 ;  /* 0x0000005825257223 */ /* 0x000fca000000000c */
[----:B------:R0:W-:Y:S05]  /*3680*/  @P3 STG.E desc[UR36][R8.64+0x64], R37 ;  /* 0x0000642508003986 */ /* 0x0001ea000c101924 */
[----:B------:R-:W-:Y:S05]  /*3690*/  @!P2 BRA `(.L_x_71) ;  /* 0x000000000004a947 */ /* 0x000fea0003800000 */
[----:B------:R0:W5:Y:S02]  /*36a0*/  LDG.E.LTC128B R18, desc[UR36][R6.64+0x60] ;  /* 0x0000602406127981 */ /* 0x000164000c1e1920 */
.L_x_71:
[----:B------:R-:W-:Y:S05]  /*36b0*/  BSYNC B1 ;  /* 0x0000000000017941 */ /* 0x000fea0003800000 */
.L_x_70:
        /* <DEDUP_REMOVED lines=8> */
.L_x_73:
[----:B------:R-:W-:Y:S05]  /*3740*/  BSYNC B1 ;  /* 0x0000000000017941 */ /* 0x000fea0003800000 */
.L_x_72:
        /* <DEDUP_REMOVED lines=8> */
.L_x_75:
[----:B------:R-:W-:Y:S05]  /*37d0*/  BSYNC B1 ;  /* 0x0000000000017941 */ /* 0x000fea0003800000 */
.L_x_74:
[----:B0----5:R-:W-:Y:S01]  /*37e0*/  FMUL R13, R18, R89 ;  /* 0x00000059120d7220 */ /* 0x021fe20000400000 */
[----:B------:R-:W-:Y:S01]  /*37f0*/  ISETP.GT.AND P3, PT, R0, RZ, P0 ;  /* 0x000000ff0000720c */ /* 0x000fe20000764270 */
[----:B------:R-:W-:Y:S02]  /*3800*/  BSSY B1, `(.L_x_76) ;  /* 0x0000005000017945 */ /* 0x000fe40003800000 */
[----:B------:R-:W-:-:S05]  /*3810*/  FFMA R13, R40, R88, R13 ;  /* 0x00000058280d7223 */ /* 0x000fca000000000d */
[----:B------:R0:W-:Y:S05]  /*3820*/  @P2 STG.E desc[UR36][R8.64+0x80], R13 ;  /* 0x0000800d08002986 */ /* 0x0001ea000c101924 */
[----:B------:R-:W-:Y:S05]  /*3830*/  @!P3 BRA `(.L_x_77) ;  /* 0x000000000004b947 */ /* 0x000fea0003800000 */
[----:B------:R0:W5:Y:S02]  /*3840*/  LDG.E.LTC128B R18, desc[UR36][R4.64+0x84] ;  /* 0x0000842404127981 */ /* 0x000164000c1e1920 */
.L_x_77:
[----:B------:R-:W-:Y:S05]  /*3850*/  BSYNC B1 ;  /* 0x0000000000017941 */ /* 0x000fea0003800000 */
.L_x_76:
[----:B-----5:R-:W-:Y:S01]  /*3860*/  FMUL R12, R18, R89 ;  /* 0x00000059120c7220 */ /* 0x020fe20000400000 */
[----:B------:R-:W-:Y:S01]  /*3870*/  ISETP.GT.AND P2, PT, R0, 0x8, P1 ;  /* 0x000000080000780c */ /* 0x000fe20000f44270 */
[----:B------:R-:W-:Y:S02]  /*3880*/  BSSY B1, `(.L_x_78) ;  /* 0x0000005000017945 */ /* 0x000fe40003800000 */
[----:B------:R-:W-:-:S05]  /*3890*/  FFMA R41, R41, R88, R12 ;  /* 0x0000005829297223 */ /* 0x000fca000000000c */
[----:B------:R0:W-:Y:S05]  /*38a0*/  @P3 STG.E desc[UR36][R8.64+0x84], R41 ;  /* 0x0000842908003986 */ /* 0x0001ea000c101924 */
[----:B------:R-:W-:Y:S05]  /*38b0*/  @!P2 BRA `(.L_x_79) ;  /* 0x000000000004a947 */ /* 0x000fea0003800000 */
[----:B------:R0:W5:Y:S02]  /*38c0*/  LDG.E.LTC128B R18, desc[UR36][R6.64+0x80] ;  /* 0x0000802406127981 */ /* 0x000164000c1e1920 */
.L_x_79:
[----:B------:R-:W-:Y:S05]  /*38d0*/  BSYNC B1 ;  /* 0x0000000000017941 */ /* 0x000fea0003800000 */
.L_x_78:
        /* <DEDUP_REMOVED lines=8> */
.L_x_81:
[----:B------:R-:W-:Y:S05]  /*3960*/  BSYNC B1 ;  /* 0x0000000000017941 */ /* 0x000fea0003800000 */
.L_x_80:
        /* <DEDUP_REMOVED lines=8> */
.L_x_83:
[----:B------:R-:W-:Y:S05]  /*39f0*/  BSYNC B1 ;  /* 0x0000000000017941 */ /* 0x000fea0003800000 */
.L_x_82:
[----:B0----5:R-:W-:Y:S01]  /*3a00*/  FMUL R13, R18, R89 ;  /* 0x00000059120d7220 */ /* 0x021fe20000400000 */
[----:B------:R-:W-:Y:S01]  /*3a10*/  ISETP.GT.AND P3, PT, R0, RZ, P0 ;  /* 0x000000ff0000720c */ /* 0x000fe20000764270 */
[----:B------:R-:W-:Y:S02]  /*3a20*/  BSSY B1, `(.L_x_84) ;  /* 0x0000005000017945 */ /* 0x000fe40003800000 */
[----:B------:R-:W-:-:S05]  /*3a30*/  FFMA R13, R44, R88, R13 ;  /* 0x000000582c0d7223 */ /* 0x000fca000000000d */
[----:B------:R0:W-:Y:S05]  /*3a40*/  @P2 STG.E desc[UR36][R8.64+0xa0], R13 ;  /* 0x0000a00d08002986 */ /* 0x0001ea000c101924 */
[----:B------:R-:W-:Y:S05]  /*3a50*/  @!P3 BRA `(.L_x_85) ;  /* 0x000000000004b947 */ /* 0x000fea0003800000 */
[----:B------:R0:W5:Y:S02]  /*3a60*/  LDG.E.LTC128B R18, desc[UR36][R4.64+0xa4] ;  /* 0x0000a42404127981 */ /* 0x000164000c1e1920 */
.L_x_85:
[----:B------:R-:W-:Y:S05]  /*3a70*/  BSYNC B1 ;  /* 0x0000000000017941 */ /* 0x000fea0003800000 */
.L_x_84:
[----:B-----5:R-:W-:Y:S01]  /*3a80*/  FMUL R12, R18, R89 ;  /* 0x00000059120c7220 */ /* 0x020fe20000400000 */
[----:B------:R-:W-:Y:S01]  /*3a90*/  ISETP.GT.AND P2, PT, R0, 0x8, P1 ;  /* 0x000000080000780c */ /* 0x000fe20000f44270 */
[----:B------:R-:W-:Y:S02]  /*3aa0*/  BSSY B1, `(.L_x_86) ;  /* 0x0000005000017945 */ /* 0x000fe40003800000 */
[----:B------:R-:W-:-:S05]  /*3ab0*/  FFMA R45, R45, R88, R12 ;  /* 0x000000582d2d7223 */ /* 0x000fca000000000c */
[----:B------:R0:W-:Y:S05]  /*3ac0*/  @P3 STG.E desc[UR36][R8.64+0xa4], R45 ;  /* 0x0000a42d08003986 */ /* 0x0001ea000c101924 */
[----:B------:R-:W-:Y:S05]  /*3ad0*/  @!P2 BRA `(.L_x_87) ;  /* 0x000000000004a947 */ /* 0x000fea0003800000 */
[----:B------:R0:W5:Y:S02]  /*3ae0*/  LDG.E.LTC128B R18, desc[UR36][R6.64+0xa0] ;  /* 0x0000a02406127981 */ /* 0x000164000c1e1920 */
.L_x_87:
[----:B------:R-:W-:Y:S05]  /*3af0*/  BSYNC B1 ;  /* 0x0000000000017941 */ /* 0x000fea0003800000 */
.L_x_86:
        /* <DEDUP_REMOVED lines=8> */
.L_x_89:
[----:B------:R-:W-:Y:S05]  /*3b80*/  BSYNC B1 ;  /* 0x0000000000017941 */ /* 0x000fea0003800000 */
.L_x_88:
        /* <DEDUP_REMOVED lines=8> */
.L_x_91:
[----:B------:R-:W-:Y:S05]  /*3c10*/  BSYNC B1 ;  /* 0x0000000000017941 */ /* 0x000fea0003800000 */
.L_x_90:
[----:B0----5:R-:W-:Y:S01]  /*3c20*/  FMUL R13, R18, R89 ;  /* 0x00000059120d7220 */ /* 0x021fe20000400000 */
[----:B------:R-:W-:Y:S01]  /*3c30*/  ISETP.GT.AND P3, PT, R0, RZ, P0 ;  /* 0x000000ff0000720c */ /* 0x000fe20000764270 */
[----:B------:R-:W-:Y:S02]  /*3c40*/  BSSY B1, `(.L_x_92) ;  /* 0x0000005000017945 */ /* 0x000fe40003800000 */
[----:B------:R-:W-:-:S05]  /*3c50*/  FFMA R13, R48, R88, R13 ;  /* 0x00000058300d7223 */ /* 0x000fca000000000d */
[----:B------:R0:W-:Y:S05]  /*3c60*/  @P2 STG.E desc[UR36][R8.64+0xc0], R13 ;  /* 0x0000c00d08002986 */ /* 0x0001ea000c101924 */
[----:B------:R-:W-:Y:S05]  /*3c70*/  @!P3 BRA `(.L_x_93) ;  /* 0x000000000004b947 */ /* 0x000fea0003800000 */
[----:B------:R0:W5:Y:S02]  /*3c80*/  LDG.E.LTC128B R18, desc[UR36][R4.64+0xc4] ;  /* 0x0000c42404127981 */ /* 0x000164000c1e1920 */
.L_x_93:
[----:B------:R-:W-:Y:S05]  /*3c90*/  BSYNC B1 ;  /* 0x0000000000017941 */ /* 0x000fea0003800000 */
.L_x_92:
[----:B-----5:R-:W-:Y:S01]  /*3ca0*/  FMUL R12, R18, R89 ;  /* 0x00000059120c7220 */ /* 0x020fe20000400000 */
[----:B------:R-:W-:Y:S01]  /*3cb0*/  ISETP.GT.AND P2, PT, R0, 0x8, P1 ;  /* 0x000000080000780c */ /* 0x000fe20000f44270 */
[----:B------:R-:W-:Y:S02]  /*3cc0*/  BSSY B1, `(.L_x_94) ;  /* 0x0000005000017945 */ /* 0x000fe40003800000 */
[----:B------:R-:W-:-:S05]  /*3cd0*/  FFMA R49, R49, R88, R12 ;  /* 0x0000005831317223 */ /* 0x000fca000000000c */
[----:B------:R0:W-:Y:S05]  /*3ce0*/  @P3 STG.E desc[UR36][R8.64+0xc4], R49 ;  /* 0x0000c43108003986 */ /* 0x0001ea000c101924 */
[----:B------:R-:W-:Y:S05]  /*3cf0*/  @!P2 BRA `(.L_x_95) ;  /* 0x000000000004a947 */ /* 0x000fea0003800000 */
[----:B------:R0:W5:Y:S02]  /*3d00*/  LDG.E.LTC128B R18, desc[UR36][R6.64+0xc0] ;  /* 0x0000c02406127981 */ /* 0x000164000c1e1920 */
.L_x_95:
[----:B------:R-:W-:Y:S05]  /*3d10*/  BSYNC B1 ;  /* 0x0000000000017941 */ /* 0x000fea0003800000 */
.L_x_94:
        /* <DEDUP_REMOVED lines=8> */
.L_x_97:
[----:B------:R-:W-:Y:S05]  /*3da0*/  BSYNC B1 ;  /* 0x0000000000017941 */ /* 0x000fea0003800000 */
.L_x_96:
        /* <DEDUP_REMOVED lines=8> */
.L_x_99:
[----:B------:R-:W-:Y:S05]  /*3e30*/  BSYNC B1 ;  /* 0x0000000000017941 */ /* 0x000fea0003800000 */
.L_x_98:
[----:B0----5:R-:W-:Y:S01]  /*3e40*/  FMUL R13, R18, R89 ;  /* 0x00000059120d7220 */ /* 0x021fe20000400000 */
[----:B------:R-:W-:Y:S01]  /*3e50*/  ISETP.GT.AND P3, PT, R0, RZ, P0 ;  /* 0x000000ff0000720c */ /* 0x000fe20000764270 */
[----:B------:R-:W-:Y:S02]  /*3e60*/  BSSY B1, `(.L_x_100) ;  /* 0x0000005000017945 */ /* 0x000fe40003800000 */
[----:B------:R-:W-:-:S05]  /*3e70*/  FFMA R13, R52, R88, R13 ;  /* 0x00000058340d7223 */ /* 0x000fca000000000d */
[----:B------:R0:W-:Y:S05]  /*3e80*/  @P2 STG.E desc[UR36][R8.64+0xe0], R13 ;  /* 0x0000e00d08002986 */ /* 0x0001ea000c101924 */
[----:B------:R-:W-:Y:S05]  /*3e90*/  @!P3 BRA `(.L_x_101) ;  /* 0x000000000004b947 */ /* 0x000fea0003800000 */
[----:B------:R0:W5:Y:S02]  /*3ea0*/  LDG.E.LTC128B R18, desc[UR36][R4.64+0xe4] ;  /* 0x0000e42404127981 */ /* 0x000164000c1e1920 */
.L_x_101:
[----:B------:R-:W-:Y:S05]  /*3eb0*/  BSYNC B1 ;  /* 0x0000000000017941 */ /* 0x000fea0003800000 */
.L_x_100:
[----:B-----5:R-:W-:Y:S01]  /*3ec0*/  FMUL R12, R18, R89 ;  /* 0x00000059120c7220 */ /* 0x020fe20000400000 */
[----:B------:R-:W-:Y:S01]  /*3ed0*/  ISETP.GT.AND P2, PT, R0, 0x8, P1 ;  /* 0x000000080000780c */ /* 0x000fe20000f44270 */
[----:B------:R-:W-:Y:S02]  /*3ee0*/  BSSY B1, `(.L_x_102) ;  /* 0x0000005000017945 */ /* 0x000fe40003800000 */
[----:B------:R-:W-:-:S05]  /*3ef0*/  FFMA R53, R53, R88, R12 ;  /* 0x0000005835357223 */ /* 0x000fca000000000c */
[----:B------:R0:W-:Y:S05]  /*3f00*/  @P3 STG.E desc[UR36][R8.64+0xe4], R53 ;  /* 0x0000e43508003986 */ /* 0x0001ea000c101924 */
[----:B------:R-:W-:Y:S05]  /*3f10*/  @!P2 BRA `(.L_x_103) ;  /* 0x000000000004a947 */ /* 0x000fea0003800000 */
[----:B------:R0:W5:Y:S02]  /*3f20*/  LDG.E.LTC128B R18, desc[UR36][R6.64+0xe0] ;  /* 0x0000e02406127981 */ /* 0x000164000c1e1920 */
.L_x_103:
[----:B------:R-:W-:Y:S05]  /*3f30*/  BSYNC B1 ;  /* 0x0000000000017941 */ /* 0x000fea0003800000 */
.L_x_102:
        /* <DEDUP_REMOVED lines=8> */
.L_x_105:
[----:B------:R-:W-:Y:S05]  /*3fc0*/  BSYNC B1 ;  /* 0x0000000000017941 */ /* 0x000fea0003800000 */
.L_x_104:
        /* <DEDUP_REMOVED lines=8> */
.L_x_107:
[----:B------:R-:W-:Y:S05]  /*4050*/  BSYNC B1 ;  /* 0x0000000000017941 */ /* 0x000fea0003800000 */
.L_x_106:
[----:B0----5:R-:W-:Y:S01]  /*4060*/  FMUL R13, R18, R89 ;  /* 0x00000059120d7220 */ /* 0x021fe20000400000 */
[----:B------:R-:W-:Y:S01]  /*4070*/  ISETP.GT.AND P3, PT, R0, RZ, P0 ;  /* 0x000000ff0000720c */ /* 0x000fe20000764270 */
[----:B------:R-:W-:Y:S02]  /*4080*/  BSSY B1, `(.L_x_108) ;  /* 0x0000005000017945 */ /* 0x000fe40003800000 */
[----:B------:R-:W-:-:S05]  /*4090*/  FFMA R13, R56, R88, R13 ;  /* 0x00000058380d7223 */ /* 0x000fca000000000d */
[----:B------:R0:W-:Y:S05]  /*40a0*/  @P2 STG.E desc[UR36][R8.64+0x100], R13 ;  /* 0x0001000d08002986 */ /* 0x0001ea000c101924 */
[----:B------:R-:W-:Y:S05]  /*40b0*/  @!P3 BRA `(.L_x_109) ;  /* 0x000000000004b947 */ /* 0x000fea0003800000 */
[----:B------:R0:W5:Y:S02]  /*40c0*/  LDG.E.LTC128B R18, desc[UR36][R4.64+0x104] ;  /* 0x0001042404127981 */ /* 0x000164000c1e1920 */
.L_x_109:
[----:B------:R-:W-:Y:S05]  /*40d0*/  BSYNC B1 ;  /* 0x0000000000017941 */ /* 0x000fea0003800000 */
.L_x_108:
[----:B-----5:R-:W-:Y:S01]  /*40e0*/  FMUL R12, R18, R89 ;  /* 0x00000059120c7220 */ /* 0x020fe20000400000 */
[----:B------:R-:W-:Y:S01]  /*40f0*/  ISETP.GT.AND P2, PT, R0, 0x8, P1 ;  /* 0x000000080000780c */ /* 0x000fe20000f44270 */
[----:B------:R-:W-:Y:S02]  /*4100*/  BSSY B1, `(.L_x_110) ;  /* 0x0000005000017945 */ /* 0x000fe40003800000 */
[----:B------:R-:W-:-:S05]  /*4110*/  FFMA R57, R57, R88, R12 ;  /* 0x0000005839397223 */ /* 0x000fca000000000c */
[----:B------:R0:W-:Y:S05]  /*4120*/  @P3 STG.E desc[UR36][R8.64+0x104], R57 ;  /* 0x0001043908003986 */ /* 0x0001ea000c101924 */
[----:B------:R-:W-:Y:S05]  /*4130*/  @!P2 BRA `(.L_x_111) ;  /* 0x000000000004a947 */ /* 0x000fea0003800000 */
[----:B------:R0:W5:Y:S02]  /*4140*/  LDG.E.LTC128B R18, desc[UR36][R6.64+0x100] ;  /* 0x0001002406127981 */ /* 0x000164000c1e1920 */
.L_x_111:
[----:B------:R-:W-:Y:S05]  /*4150*/  BSYNC B1 ;  /* 0x0000000000017941 */ /* 0x000fea0003800000 */
.L_x_110:
        /* <DEDUP_REMOVED lines=8> */
.L_x_113:
[----:B------:R-:W-:Y:S05]  /*41e0*/  BSYNC B1 ;  /* 0x0000000000017941 */ /* 0x000fea0003800000 */
.L_x_112:
        /* <DEDUP_REMOVED lines=8> */
.L_x_115:
[----:B------:R-:W-:Y:S05]  /*4270*/  BSYNC B1 ;  /* 0x0000000000017941 */ /* 0x000fea0003800000 */
.L_x_114:
[----:B0----5:R-:W-:Y:S01]  /*4280*/  FMUL R13, R18, R89 ;  /* 0x00000059120d7220 */ /* 0x021fe20000400000 */
[----:B------:R-:W-:Y:S01]  /*4290*/  ISETP.GT.AND P3, PT, R0, RZ, P0 ;  /* 0x000000ff0000720c */ /* 0x000fe20000764270 */
[----:B------:R-:W-:Y:S02]  /*42a0*/  BSSY B1, `(.L_x_116) ;  /* 0x0000005000017945 */ /* 0x000fe40003800000 */
[----:B------:R-:W-:-:S05]  /*42b0*/  FFMA R13, R60, R88, R13 ;  /* 0x000000583c0d7223 */ /* 0x000fca000000000d */
[----:B------:R0:W-:Y:S05]  /*42c0*/  @P2 STG.E desc[UR36][R8.64+0x120], R13 ;  /* 0x0001200d08002986 */ /* 0x0001ea000c101924 */
[----:B------:R-:W-:Y:S05]  /*42d0*/  @!P3 BRA `(.L_x_117) ;  /* 0x000000000004b947 */ /* 0x000fea0003800000 */
[----:B------:R0:W5:Y:S02]  /*42e0*/  LDG.E.LTC128B R18, desc[UR36][R4.64+0x124] ;  /* 0x0001242404127981 */ /* 0x000164000c1e1920 */
.L_x_117:
[----:B------:R-:W-:Y:S05]  /*42f0*/  BSYNC B1 ;  /* 0x0000000000017941 */ /* 0x000fea0003800000 */
.L_x_116:
[----:B-----5:R-:W-:Y:S01]  /*4300*/  FMUL R12, R18, R89 ;  /* 0x00000059120c7220 */ /* 0x020fe20000400000 */
[----:B------:R-:W-:Y:S01]  /*4310*/  ISETP.GT.AND P2, PT, R0, 0x8, P1 ;  /* 0x000000080000780c */ /* 0x000fe20000f44270 */
[----:B------:R-:W-:Y:S02]  /*4320*/  BSSY B1, `(.L_x_118) ;  /* 0x0000005000017945 */ /* 0x000fe40003800000 */
[----:B------:R-:W-:-:S05]  /*4330*/  FFMA R61, R61, R88, R12 ;  /* 0x000000583d3d7223 */ /* 0x000fca000000000c */
[----:B------:R0:W-:Y:S05]  /*4340*/  @P3 STG.E desc[UR36][R8.64+0x124], R61 ;  /* 0x0001243d08003986 */ /* 0x0001ea000c101924 */
[----:B------:R-:W-:Y:S05]  /*4350*/  @!P2 BRA `(.L_x_119) ;  /* 0x000000000004a947 */ /* 0x000fea0003800000 */
[----:B------:R0:W5:Y:S02]  /*4360*/  LDG.E.LTC128B R18, desc[UR36][R6.64+0x120] ;  /* 0x0001202406127981 */ /* 0x000164000c1e1920 */
.L_x_119:
[----:B------:R-:W-:Y:S05]  /*4370*/  BSYNC B1 ;  /* 0x0000000000017941 */ /* 0x000fea0003800000 */
.L_x_118:
        /* <DEDUP_REMOVED lines=8> */
.L_x_121:
[----:B------:R-:W-:Y:S05]  /*4400*/  BSYNC B1 ;  /* 0x0000000000017941 */ /* 0x000fea0003800000 */
.L_x_120:
        /* <DEDUP_REMOVED lines=8> */
.L_x_123:
[----:B------:R-:W-:Y:S05]  /*4490*/  BSYNC B1 ;  /* 0x0000000000017941 */ /* 0x000fea0003800000 */
.L_x_122:
[----:B0----5:R-:W-:Y:S01]  /*44a0*/  FMUL R13, R18, R89 ;  /* 0x00000059120d7220 */ /* 0x021fe20000400000 */
[----:B------:R-:W-:Y:S01]  /*44b0*/  ISETP.GT.AND P3, PT, R0, RZ, P0 ;  /* 0x000000ff0000720c */ /* 0x000fe20000764270 */
[----:B------:R-:W-:Y:S02]  /*44c0*/  BSSY B1, `(.L_x_124) ;  /* 0x0000005000017945 */ /* 0x000fe40003800000 */
[----:B------:R-:W-:-:S05]  /*44d0*/  FFMA R13, R64, R88, R13 ;  /* 0x00000058400d7223 */ /* 0x000fca000000000d */
[----:B------:R0:W-:Y:S05]  /*44e0*/  @P2 STG.E desc[UR36][R8.64+0x140], R13 ;  /* 0x0001400d08002986 */ /* 0x0001ea000c101924 */
[----:B------:R-:W-:Y:S05]  /*44f0*/  @!P3 BRA `(.L_x_125) ;  /* 0x000000000004b947 */ /* 0x000fea0003800000 */
[----:B------:R0:W5:Y:S02]  /*4500*/  LDG.E.LTC128B R18, desc[UR36][R4.64+0x144] ;  /* 0x0001442404127981 */ /* 0x000164000c1e1920 */
.L_x_125:
[----:B------:R-:W-:Y:S05]  /*4510*/  BSYNC B1 ;  /* 0x0000000000017941 */ /* 0x000fea0003800000 */
.L_x_124:
[----:B-----5:R-:W-:Y:S01]  /*4520*/  FMUL R12, R18, R89 ;  /* 0x00000059120c7220 */ /* 0x020fe20000400000 */
[----:B------:R-:W-:Y:S01]  /*4530*/  ISETP.GT.AND P2, PT, R0, 0x8, P1 ;  /* 0x000000080000780c */ /* 0x000fe20000f44270 */
[----:B------:R-:W-:Y:S02]  /*4540*/  BSSY B1, `(.L_x_126) ;  /* 0x0000005000017945 */ /* 0x000fe40003800000 */
[----:B------:R-:W-:-:S05]  /*4550*/  FFMA R65, R65, R88, R12 ;  /* 0x0000005841417223 */ /* 0x000fca000000000c */
[----:B------:R0:W-:Y:S05]  /*4560*/  @P3 STG.E desc[UR36][R8.64+0x144], R65 ;  /* 0x0001444108003986 */ /* 0x0001ea000c101924 */
[----:B------:R-:W-:Y:S05]  /*4570*/  @!P2 BRA `(.L_x_127) ;  /* 0x000000000004a947 */ /* 0x000fea0003800000 */
[----:B------:R0:W5:Y:S02]  /*4580*/  LDG.E.LTC128B R18, desc[UR36][R6.64+0x140] ;  /* 0x0001402406127981 */ /* 0x000164000c1e1920 */
.L_x_127:
[----:B------:R-:W-:Y:S05]  /*4590*/  BSYNC B1 ;  /* 0x0000000000017941 */ /* 0x000fea0003800000 */
.L_x_126:
        /* <DEDUP_REMOVED lines=8> */
.L_x_129:
[----:B------:R-:W-:Y:S05]  /*4620*/  BSYNC B1 ;  /* 0x0000000000017941 */ /* 0x000fea0003800000 */
.L_x_128:
        /* <DEDUP_REMOVED lines=8> */
.L_x_131:
[----:B------:R-:W-:Y:S05]  /*46b0*/  BSYNC B1 ;  /* 0x0000000000017941 */ /* 0x000fea0003800000 */
.L_x_130:
[----:B0----5:R-:W-:Y:S01]  /*46c0*/  FMUL R13, R18, R89 ;  /* 0x00000059120d7220 */ /* 0x021fe20000400000 */
[----:B------:R-:W-:Y:S01]  /*46d0*/  ISETP.GT.AND P3, PT, R0, RZ, P0 ;  /* 0x000000ff0000720c */ /* 0x000fe20000764270 */
[----:B------:R-:W-:Y:S02]  /*46e0*/  BSSY B1, `(.L_x_132) ;  /* 0x0000005000017945 */ /* 0x000fe40003800000 */
[----:B------:R-:W-:-:S05]  /*46f0*/  FFMA R13, R68, R88, R13 ;  /* 0x00000058440d7223 */ /* 0x000fca000000000d */
[----:B------:R0:W-:Y:S05]  /*4700*/  @P2 STG.E desc[UR36][R8.64+0x160], R13 ;  /* 0x0001600d08002986 */ /* 0x0001ea000c101924 */
[----:B------:R-:W-:Y:S05]  /*4710*/  @!P3 BRA `(.L_x_133) ;  /* 0x000000000004b947 */ /* 0x000fea0003800000 */
[----:B------:R0:W5:Y:S02]  /*4720*/  LDG.E.LTC128B R18, desc[UR36][R4.64+0x164] ;  /* 0x0001642404127981 */ /* 0x000164000c1e1920 */
.L_x_133:
[----:B------:R-:W-:Y:S05]  /*4730*/  BSYNC B1 ;  /* 0x0000000000017941 */ /* 0x000fea0003800000 */
.L_x_132:
[----:B-----5:R-:W-:Y:S01]  /*4740*/  FMUL R12, R18, R89 ;  /* 0x00000059120c7220 */ /* 0x020fe20000400000 */
[----:B------:R-:W-:Y:S01]  /*4750*/  ISETP.GT.AND P2, PT, R0, 0x8, P1 ;  /* 0x000000080000780c */ /* 0x000fe20000f44270 */
[----:B------:R-:W-:Y:S02]  /*4760*/  BSSY B1, `(.L_x_134) ;  /* 0x0000005000017945 */ /* 0x000fe40003800000 */
[----:B------:R-:W-:-:S05]  /*4770*/  FFMA R69, R69, R88, R12 ;  /* 0x0000005845457223 */ /* 0x000fca000000000c */
[----:B------:R0:W-:Y:S05]  /*4780*/  @P3 STG.E desc[UR36][R8.64+0x164], R69 ;  /* 0x0001644508003986 */ /* 0x0001ea000c101924 */
[----:B------:R-:W-:Y:S05]  /*4790*/  @!P2 BRA `(.L_x_135) ;  /* 0x000000000004a947 */ /* 0x000fea0003800000 */
[----:B------:R0:W5:Y:S02]  /*47a0*/  LDG.E.LTC128B R18, desc[UR36][R6.64+0x160] ;  /* 0x0001602406127981 */ /* 0x000164000c1e1920 */
.L_x_135:
[----:B------:R-:W-:Y:S05]  /*47b0*/  BSYNC B1 ;  /* 0x0000000000017941 */ /* 0x000fea0003800000 */
.L_x_134:
        /* <DEDUP_REMOVED lines=8> */
.L_x_137:
[----:B------:R-:W-:Y:S05]  /*4840*/  BSYNC B1 ;  /* 0x0000000000017941 */ /* 0x000fea0003800000 */
.L_x_136:
        /* <DEDUP_REMOVED lines=8> */
.L_x_139:
[----:B------:R-:W-:Y:S05]  /*48d0*/  BSYNC B1 ;  /* 0x0000000000017941 */ /* 0x000fea0003800000 */
.L_x_138:
[----:B0----5:R-:W-:Y:S01]  /*48e0*/  FMUL R13, R18, R89 ;  /* 0x00000059120d7220 */ /* 0x021fe20000400000 */
[----:B------:R-:W-:Y:S01]  /*48f0*/  ISETP.GT.AND P3, PT, R0, RZ, P0 ;  /* 0x000000ff0000720c */ /* 0x000fe20000764270 */
[----:B------:R-:W-:Y:S02]  /*4900*/  BSSY B1, `(.L_x_140) ;  /* 0x0000005000017945 */ /* 0x000fe40003800000 */
[----:B------:R-:W-:-:S05]  /*4910*/  FFMA R13, R72, R88, R13 ;  /* 0x00000058480d7223 */ /* 0x000fca000000000d */
[----:B------:R0:W-:Y:S05]  /*4920*/  @P2 STG.E desc[UR36][R8.64+0x180], R13 ;  /* 0x0001800d08002986 */ /* 0x0001ea000c101924 */
[----:B------:R-:W-:Y:S05]  /*4930*/  @!P3 BRA `(.L_x_141) ;  /* 0x000000000004b947 */ /* 0x000fea0003800000 */
[----:B------:R0:W5:Y:S02]  /*4940*/  LDG.E.LTC128B R18, desc[UR36][R4.64+0x184] ;  /* 0x0001842404127981 */ /* 0x000164000c1e1920 */
.L_x_141:
[----:B------:R-:W-:Y:S05]  /*4950*/  BSYNC B1 ;  /* 0x0000000000017941 */ /* 0x000fea0003800000 */
.L_x_140:
[----:B-----5:R-:W-:Y:S01]  /*4960*/  FMUL R12, R18, R89 ;  /* 0x00000059120c7220 */ /* 0x020fe20000400000 */
[----:B------:R-:W-:Y:S01]  /*4970*/  ISETP.GT.AND P2, PT, R0, 0x8, P1 ;  /* 0x000000080000780c */ /* 0x000fe20000f44270 */
[----:B------:R-:W-:Y:S02]  /*4980*/  BSSY B1, `(.L_x_142) ;  /* 0x0000005000017945 */ /* 0x000fe40003800000 */
[----:B------:R-:W-:-:S05]  /*4990*/  FFMA R73, R73, R88, R12 ;  /* 0x0000005849497223 */ /* 0x000fca000000000c */
[----:B------:R0:W-:Y:S05]  /*49a0*/  @P3 STG.E desc[UR36][R8.64+0x184], R73 ;  /* 0x0001844908003986 */ /* 0x0001ea000c101924 */
[----:B------:R-:W-:Y:S05]  /*49b0*/  @!P2 BRA `(.L_x_143) ;  /* 0x000000000004a947 */ /* 0x000fea0003800000 */
[----:B------:R0:W5:Y:S02]  /*49c0*/  LDG.E.LTC128B R18, desc[UR36][R6.64+0x180] ;  /* 0x0001802406127981 */ /* 0x000164000c1e1920 */
.L_x_143:
[----:B------:R-:W-:Y:S05]  /*49d0*/  BSYNC B1 ;  /* 0x0000000000017941 */ /* 0x000fea0003800000 */
.L_x_142:
        /* <DEDUP_REMOVED lines=8> */
.L_x_145:
[----:B------:R-:W-:Y:S05]  /*4a60*/  BSYNC B1 ;  /* 0x0000000000017941 */ /* 0x000fea0003800000 */
.L_x_144:
        /* <DEDUP_REMOVED lines=8> */
.L_x_147:
[----:B------:R-:W-:Y:S05]  /*4af0*/  BSYNC B1 ;  /* 0x0000000000017941 */ /* 0x000fea0003800000 */
.L_x_146:
[----:B0----5:R-:W-:Y:S01]  /*4b00*/  FMUL R13, R18, R89 ;  /* 0x00000059120d7220 */ /* 0x021fe20000400000 */
[----:B------:R-:W-:Y:S01]  /*4b10*/  ISETP.GT.AND P3, PT, R0, RZ, P0 ;  /* 0x000000ff0000720c */ /* 0x000fe20000764270 */
[----:B------:R-:W-:Y:S02]  /*4b20*/  BSSY B1, `(.L_x_148) ;  /* 0x0000005000017945 */ /* 0x000fe40003800000 */
[----:B------:R-:W-:-:S05]  /*4b30*/  FFMA R13, R76, R88, R13 ;  /* 0x000000584c0d7223 */ /* 0x000fca000000000d */
[----:B------:R0:W-:Y:S05]  /*4b40*/  @P2 STG.E desc[UR36][R8.64+0x1a0], R13 ;  /* 0x0001a00d08002986 */ /* 0x0001ea000c101924 */
[----:B------:R-:W-:Y:S05]  /*4b50*/  @!P3 BRA `(.L_x_149) ;  /* 0x000000000004b947 */ /* 0x000fea0003800000 */
[----:B------:R0:W5:Y:S02]  /*4b60*/  LDG.E.LTC128B R18, desc[UR36][R4.64+0x1a4] ;  /* 0x0001a42404127981 */ /* 0x000164000c1e1920 */
.L_x_149:
[----:B------:R-:W-:Y:S05]  /*4b70*/  BSYNC B1 ;  /* 0x0000000000017941 */ /* 0x000fea0003800000 */
.L_x_148:
[----:B-----5:R-:W-:Y:S01]  /*4b80*/  FMUL R12, R18, R89 ;  /* 0x00000059120c7220 */ /* 0x020fe20000400000 */
[----:B------:R-:W-:Y:S01]  /*4b90*/  ISETP.GT.AND P2, PT, R0, 0x8, P1 ;  /* 0x000000080000780c */ /* 0x000fe20000f44270 */
[----:B------:R-:W-:Y:S02]  /*4ba0*/  BSSY B1, `(.L_x_150) ;  /* 0x0000005000017945 */ /* 0x000fe40003800000 */
[----:B------:R-:W-:-:S05]  /*4bb0*/  FFMA R77, R77, R88, R12 ;  /* 0x000000584d4d7223 */ /* 0x000fca000000000c */
[----:B------:R0:W-:Y:S05]  /*4bc0*/  @P3 STG.E desc[UR36][R8.64+0x1a4], R77 ;  /* 0x0001a44d08003986 */ /* 0x0001ea000c101924 */
[----:B------:R-:W-:Y:S05]  /*4bd0*/  @!P2 BRA `(.L_x_151) ;  /* 0x000000000004a947 */ /* 0x000fea0003800000 */
[----:B------:R0:W5:Y:S02]  /*4be0*/  LDG.E.LTC128B R18, desc[UR36][R6.64+0x1a0] ;  /* 0x0001a02406127981 */ /* 0x000164000c1e1920 */
.L_x_151:
[----:B------:R-:W-:Y:S05]  /*4bf0*/  BSYNC B1 ;  /* 0x0000000000017941 */ /* 0x000fea0003800000 */
.L_x_150:
        /* <DEDUP_REMOVED lines=8> */
.L_x_153:
[----:B------:R-:W-:Y:S05]  /*4c80*/  BSYNC B1 ;  /* 0x0000000000017941 */ /* 0x000fea0003800000 */
.L_x_152:
        /* <DEDUP_REMOVED lines=8> */
.L_x_155:
[----:B------:R-:W-:Y:S05]  /*4d10*/  BSYNC B1 ;  /* 0x0000000000017941 */ /* 0x000fea0003800000 */
.L_x_154:
[----:B0----5:R-:W-:Y:S01]  /*4d20*/  FMUL R13, R18, R89 ;  /* 0x00000059120d7220 */ /* 0x021fe20000400000 */
[----:B------:R-:W-:Y:S01]  /*4d30*/  ISETP.GT.AND P3, PT, R0, RZ, P0 ;  /* 0x000000ff0000720c */ /* 0x000fe20000764270 */
[----:B------:R-:W-:Y:S02]  /*4d40*/  BSSY B1, `(.L_x_156) ;  /* 0x0000005000017945 */ /* 0x000fe40003800000 */
[----:B------:R-:W-:-:S05]  /*4d50*/  FFMA R13, R80, R88, R13 ;  /* 0x00000058500d7223 */ /* 0x000fca000000000d */
[----:B------:R0:W-:Y:S05]  /*4d60*/  @P2 STG.E desc[UR36][R8.64+0x1c0], R13 ;  /* 0x0001c00d08002986 */ /* 0x0001ea000c101924 */
[----:B------:R-:W-:Y:S05]  /*4d70*/  @!P3 BRA `(.L_x_157) ;  /* 0x000000000004b947 */ /* 0x000fea0003800000 */
[----:B------:R0:W5:Y:S02]  /*4d80*/  LDG.E.LTC128B R18, desc[UR36][R4.64+0x1c4] ;  /* 0x0001c42404127981 */ /* 0x000164000c1e1920 */
.L_x_157:
[----:B------:R-:W-:Y:S05]  /*4d90*/  BSYNC B1 ;  /* 0x0000000000017941 */ /* 0x000fea0003800000 */
.L_x_156:
[----:B-----5:R-:W-:Y:S01]  /*4da0*/  FMUL R12, R18, R89 ;  /* 0x00000059120c7220 */ /* 0x020fe20000400000 */
[----:B------:R-:W-:Y:S01]  /*4db0*/  ISETP.GT.AND P2, PT, R0, 0x8, P1 ;  /* 0x000000080000780c */ /* 0x000fe20000f44270 */
[----:B------:R-:W-:Y:S02]  /*4dc0*/  BSSY B1, `(.L_x_158) ;  /* 0x0000005000017945 */ /* 0x000fe40003800000 */
[----:B------:R-:W-:-:S05]  /*4dd0*/  FFMA R81, R81, R88, R12 ;  /* 0x0000005851517223 */ /* 0x000fca000000000c */
[----:B------:R0:W-:Y:S05]  /*4de0*/  @P3 STG.E desc[UR36][R8.64+0x1c4], R81 ;  /* 0x0001c45108003986 */ /* 0x0001ea000c101924 */
[----:B------:R-:W-:Y:S05]  /*4df0*/  @!P2 BRA `(.L_x_159) ;  /* 0x000000000004a947 */ /* 0x000fea0003800000 */
[----:B------:R0:W5:Y:S02]  /*4e00*/  LDG.E.LTC128B R18, desc[UR36][R6.64+0x1c0] ;  /* 0x0001c02406127981 */ /* 0x000164000c1e1920 */
.L_x_159:
[----:B------:R-:W-:Y:S05]  /*4e10*/  BSYNC B1 ;  /* 0x0000000000017941 */ /* 0x000fea0003800000 */
.L_x_158:
        /* <DEDUP_REMOVED lines=8> */
.L_x_161:
[----:B------:R-:W-:Y:S05]  /*4ea0*/  BSYNC B1 ;  /* 0x0000000000017941 */ /* 0x000fea0003800000 */
.L_x_160:
        /* <DEDUP_REMOVED lines=8> */
.L_x_163:
[----:B------:R-:W-:Y:S05]  /*4f30*/  BSYNC B1 ;  /* 0x0000000000017941 */ /* 0x000fea0003800000 */
.L_x_162:
[----:B-----5:R-:W-:Y:S01]  /*4f40*/  FMUL R3, R18, R89 ;  /* 0x0000005912037220 */ /* 0x020fe20000400000 */
[----:B------:R-:W-:Y:S01]  /*4f50*/  ISETP.GT.AND P3, PT, R0, RZ, P0 ;  /* 0x000000ff0000720c */ /* 0x000fe20000764270 */
[----:B------:R-:W-:Y:S02]  /*4f60*/  BSSY B1, `(.L_x_164) ;  /* 0x0000005000017945 */ /* 0x000fe40003800000 */
[----:B------:R-:W-:-:S05]  /*4f70*/  FFMA R3, R84, R88, R3 ;  /* 0x0000005854037223 */ /* 0x000fca0000000003 */
[----:B------:R0:W-:Y:S05]  /*4f80*/  @P2 STG.E desc[UR36][R8.64+0x1e0], R3 ;  /* 0x0001e00308002986 */ /* 0x0001ea000c101924 */
[----:B------:R-:W-:Y:S05]  /*4f90*/  @!P3 BRA `(.L_x_165) ;  /* 0x000000000004b947 */ /* 0x000fea0003800000 */
[----:B------:R0:W5:Y:S02]  /*4fa0*/  LDG.E.LTC128B R18, desc[UR36][R4.64+0x1e4] ;  /* 0x0001e42404127981 */ /* 0x000164000c1e1920 */
.L_x_165:
[----:B------:R-:W-:Y:S05]  /*4fb0*/  BSYNC B1 ;  /* 0x0000000000017941 */ /* 0x000fea0003800000 */
.L_x_164:
[----:B0----5:R-:W-:Y:S01]  /*4fc0*/  FMUL R4, R18, R89 ;  /* 0x0000005912047220 */ /* 0x021fe20000400000 */
[----:B------:R-:W-:Y:S01]  /*4fd0*/  ISETP.GT.AND P1, PT, R0, 0x8, P1 ;  /* 0x000000080000780c */ /* 0x000fe20000f24270 */
[----:B------:R-:W-:Y:S02]  /*4fe0*/  BSSY B1, `(.L_x_166) ;  /* 0x0000005000017945 */ /* 0x000fe40003800000 */
[----:B------:R-:W-:-:S05]  /*4ff0*/  FFMA R85, R85, R88, R4 ;  /* 0x0000005855557223 */ /* 0x000fca0000000004 */
[----:B------:R0:W-:Y:S05]  /*5000*/  @P3 STG.E desc[UR36][R8.64+0x1e4], R85 ;  /* 0x0001e45508003986 */ /* 0x0001ea000c101924 */
[----:B------:R-:W-:Y:S05]  /*5010*/  @!P1 BRA `(.L_x_167) ;  /* 0x0000000000049947 */ /* 0x000fea0003800000 */
[----:B------:R0:W5:Y:S02]  /*5020*/  LDG.E.LTC128B R18, desc[UR36][R6.64+0x1e0] ;  /* 0x0001e02406127981 */ /* 0x000164000c1e1920 */
.L_x_167:
[----:B------:R-:W-:Y:S05]  /*5030*/  BSYNC B1 ;  /* 0x0000000000017941 */ /* 0x000fea0003800000 */
.L_x_166:
[----:B-----5:R-:W-:Y:S01]  /*5040*/  FMUL R3, R18, R89 ;  /* 0x0000005912037220 */ /* 0x020fe20000400000 */
[----:B------:R-:W-:Y:S01]  /*5050*/  @P1 IMAD.MOV.U32 R4, RZ, RZ, R10 ;  /* 0x000000ffff041224 */ /* 0x000fe200078e000a */
[----:B------:R-:W-:Y:S01]  /*5060*/  ISETP.GT.AND P0, PT, R0, 0x8, P0 ;  /* 0x000000080000780c */ /* 0x000fe20000704270 */
[----:B------:R-:W-:Y:S02]  /*5070*/  @P1 IMAD.MOV.U32 R5, RZ, RZ, R11 ;  /* 0x000000ffff051224 */ /* 0x000fe400078e000b */
[----:B------:R-:W-:Y:S01]  /*5080*/  FFMA R3, R86, R88, R3 ;  /* 0x0000005856037223 */ /* 0x000fe20000000003 */
[----:B------:R-:W-:Y:S04]  /*5090*/  BSSY B1, `(.L_x_168) ;  /* 0x0000004000017945 */ /* 0x000fe80003800000 */
[----:B------:R0:W-:Y:S05]  /*50a0*/  @P1 STG.E desc[UR36][R4.64+0x1e0], R3 ;  /* 0x0001e00304001986 */ /* 0x0001ea000c101924 */
[----:B------:R-:W-:Y:S05]  /*50b0*/  @!P0 BRA `(.L_x_169) ;  /* 0x0000000000048947 */ /* 0x000fea0003800000 */
[----:B------:R0:W5:Y:S02]  /*50c0*/  LDG.E.LTC128B R18, desc[UR36][R6.64+0x1e4] ;  /* 0x0001e42406127981 */ /* 0x000164000c1e1920 */
.L_x_169:
[----:B------:R-:W-:Y:S05]  /*50d0*/  BSYNC B1 ;  /* 0x0000000000017941 */ /* 0x000fea0003800000 */
.L_x_168:
[----:B-----5:R-:W-:-:S04]  /*50e0*/  FMUL R18, R18, R89 ;  /* 0x0000005912127220 */ /* 0x020fc80000400000 */
[----:B------:R-:W-:Y:S01]  /*50f0*/  FFMA R87, R87, R88, R18 ;  /* 0x0000005857577223 */ /* 0x000fe20000000012 */
[----:B------:R-:W-:Y:S06]  /*5100*/  @!P0 BRA `(.L_x_170) ;  /* 0x0000000c00a08947 */ /* 0x000fec0003800000 */
[----:B------:R0:W-:Y:S01]  /*5110*/  STG.E desc[UR36][R10.64+0x1e4], R87 ;  /* 0x0001e4570a007986 */ /* 0x0001e2000c101924 */
[----:B------:R-:W-:Y:S05]  /*5120*/  BRA `(.L_x_170) ;  /* 0x0000000c00987947 */ /* 0x000fea0003800000 */
.L_x_45:
[----:B------:R-:W-:Y:S01]  /*5130*/  ULDC.64 UR4, c[0x0][0x5c0] ;  /* 0x0001700000047ab9 */ /* 0x000fe20000000a00 */
[----:B------:R-:W-:Y:S01]  /*5140*/  ISETP.GT.AND P1, PT, R3, 0x1, PT ;  /* 0x000000010300780c */ /* 0x000fe20003f24270 */
[-C--:B------:R-:W-:Y:S01]  /*5150*/  FMUL R9, R24, R88.reuse ;  /* 0x0000005818097220 */ /* 0x080fe20000400000 */
[----:B------:R-:W-:Y:S01]  /*5160*/  LEA R4, P2, R104, UR4, 0x2 ;  /* 0x0000000468047c11 */ /* 0x000fe2000f8410ff */
[-C--:B------:R-:W-:Y:S01]  /*5170*/  FMUL R25, R25, R88.reuse ;  /* 0x0000005819197220 */ /* 0x080fe20000400000 */
[----:B------:R-:W-:Y:S01]  /*5180*/  ISETP.GT.AND P4, PT, R0, RZ, P1 ;  /* 0x000000ff0000720c */ /* 0x000fe20000f84270 */
[-C--:B------:R-:W-:Y:S01]  /*5190*/  FMUL R11, R26, R88.reuse ;  /* 0x000000581a0b7220 */ /* 0x080fe20000400000 */
[----:B------:R-:W-:Y:S01]  /*51a0*/  LEA.HI.X R5, R104, UR5, R115, 0x2, P2 ;  /* 0x0000000568057c11 */ /* 0x000fe200090f1473 */
[-C--:B------:R-:W-:Y:S01]  /*51b0*/  FMUL R27, R27, R88.reuse ;  /* 0x000000581b1b7220 */ /* 0x080fe20000400000 */
[C---:B------:R-:W-:Y:S01]  /*51c0*/  ISETP.GT.AND P2, PT, R0.reuse, 0x8, P0 ;  /* 0x000000080000780c */ /* 0x040fe20000744270 */
[----:B------:R-:W-:Y:S01]  /*51d0*/  FMUL R29, R29, R88 ;  /* 0x000000581d1d7220 */ /* 0x000fe20000400000 */
[C---:B------:R-:W-:Y:S01]  /*51e0*/  SHF.L.U64.HI R7, R97.reuse, 0x2, R96 ;  /* 0x0000000261077819 */ /* 0x040fe20000010260 */
[----:B------:R0:W-:Y:S01]  /*51f0*/  @P3 STG.E desc[UR36][R4.64], R9 ;  /* 0x0000000904003986 */ /* 0x0001e2000c101924 */
[----:B------:R-:W-:Y:S01]  /*5200*/  LEA R6, P3, R97, R4, 0x2 ;  /* 0x0000000461067211 */ /* 0x000fe200078610ff */
[-C--:B------:R-:W-:Y:S01]  /*5210*/  FMUL R31, R31, R88.reuse ;  /* 0x000000581f1f7220 */ /* 0x080fe20000400000 */
[----:B------:R-:W-:Y:S01]  /*5220*/  ISETP.GT.AND P0, PT, R3, 0x8, PT ;  /* 0x000000080300780c */ /* 0x000fe20003f04270 */
[-C--:B------:R-:W-:Y:S01]  /*5230*/  FMUL R33, R33, R88.reuse ;  /* 0x0000005821217220 */ /* 0x080fe20000400000 */
[C---:B------:R-:W-:Y:S01]  /*5240*/  ISETP.GT.AND P1, PT, R0.reuse, 0x8, P1 ;  /* 0x000000080000780c */ /* 0x040fe20000f24270 */
[----:B------:R-:W-:Y:S01]  /*5250*/  IMAD.X R7, R7, 0x1, R5, P3 ;  /* 0x0000000107077824 */ /* 0x000fe200018e0605 */
[----:B------:R-:W-:Y:S01]  /*5260*/  ISETP.GT.AND P3, PT, R3, 0x9, PT ;  /* 0x000000090300780c */ /* 0x000fe20003f64270 */
[----:B------:R-:W-:Y:S01]  /*5270*/  @P4 STG.E desc[UR36][R4.64+0x4], R25 ;  /* 0x0000041904004986 */ /* 0x000fe2000c101924 */
[C---:B------:R-:W-:Y:S01]  /*5280*/  ISETP.GT.AND P4, PT, R0.reuse, RZ, P0 ;  /* 0x000000ff0000720c */ /* 0x040fe20000784270 */
[-C--:B------:R-:W-:Y:S01]  /*5290*/  FMUL R35, R35, R88.reuse ;  /* 0x0000005823237220 */ /* 0x080fe20000400000 */
[C---:B------:R-:W-:Y:S01]  /*52a0*/  ISETP.GT.AND P0, PT, R0.reuse, 0x8, P0 ;  /* 0x000000080000780c */ /* 0x040fe20000704270 */
[----:B------:R1:W-:Y:S01]  /*52b0*/  @P2 STG.E desc[UR36][R6.64], R11 ;  /* 0x0000000b06002986 */ /* 0x0003e2000c101924 */
[----:B------:R-:W-:Y:S01]  /*52c0*/  ISETP.GT.AND P2, PT, R0, RZ, P3 ;  /* 0x000000ff0000720c */ /* 0x000fe20001f44270 */
[-C--:B0-----:R-:W-:Y:S01]  /*52d0*/  FMUL R9, R28, R88.reuse ;  /* 0x000000581c097220 */ /* 0x081fe20000400000 */
[C---:B------:R-:W-:Y:S01]  /*52e0*/  ISETP.GT.AND P3, PT, R0.reuse, 0x8, P3 ;  /* 0x000000080000780c */ /* 0x040fe20001f64270 */
[-C--:B------:R-:W-:Y:S01]  /*52f0*/  FMUL R37, R37, R88.reuse ;  /* 0x0000005825257220 */ /* 0x080fe20000400000 */
[-C--:B------:R-:W-:Y:S01]  /*5300*/  FMUL R39, R39, R88.reuse ;  /* 0x0000005827277220 */ /* 0x080fe20000400000 */
[----:B------:R-:W-:Y:S01]  /*5310*/  @P1 STG.E desc[UR36][R6.64+0x4], R27 ;  /* 0x0000041b06001986 */ /* 0x000fe2000c101924 */
[----:B------:R-:W-:Y:S01]  /*5320*/  ISETP.GT.AND P1, PT, R3, 0x10, PT ;  /* 0x000000100300780c */ /* 0x000fe20003f24270 */
[-C--:B------:R-:W-:Y:S01]  /*5330*/  FMUL R41, R41, R88.reuse ;  /* 0x0000005829297220 */ /* 0x080fe20000400000 */
[-C--:B------:R-:W-:Y:S01]  /*5340*/  FMUL R43, R43, R88.reuse ;  /* 0x000000582b2b7220 */ /* 0x080fe20000400000 */
[----:B------:R0:W-:Y:S01]  /*5350*/  @P4 STG.E desc[UR36][R4.64+0x20], R9 ;  /* 0x0000200904004986 */ /* 0x0001e2000c101924 */
[----:B------:R-:W-:Y:S01]  /*5360*/  ISETP.GT.AND P4, PT, R0, RZ, P1 ;  /* 0x000000ff0000720c */ /* 0x000fe20000f84270 */
[-C--:B-1----:R-:W-:Y:S01]  /*5370*/  FMUL R11, R30, R88.reuse ;  /* 0x000000581e0b7220 */ /* 0x082fe20000400000 */
[C---:B------:R-:W-:Y:S01]  /*5380*/  ISETP.GT.AND P1, PT, R0.reuse, 0x8, P1 ;  /* 0x000000080000780c */ /* 0x040fe20000f24270 */
[----:B------:R-:W-:Y:S01]  /*5390*/  @P2 STG.E desc[UR36][R4.64+0x24], R29 ;  /* 0x0000241d04002986 */ /* 0x000fe2000c101924 */
[----:B------:R-:W-:Y:S01]  /*53a0*/  ISETP.GT.AND P2, PT, R3, 0x11, PT ;  /* 0x000000110300780c */ /* 0x000fe20003f44270 */
[-C--:B------:R-:W-:Y:S01]  /*53b0*/  FMUL R45, R45, R88.reuse ;  /* 0x000000582d2d7220 */ /* 0x080fe20000400000 */
[-C--:B------:R-:W-:Y:S01]  /*53c0*/  FMUL R47, R47, R88.reuse ;  /* 0x000000582f2f7220 */ /* 0x080fe20000400000 */
[----:B------:R1:W-:Y:S01]  /*53d0*/  @P0 STG.E desc[UR36][R6.64+0x20], R11 ;  /* 0x0000200b06000986 */ /* 0x0003e2000c101924 */
[C---:B------:R-:W-:Y:S01]  /*53e0*/  ISETP.GT.AND P0, PT, R0.reuse, RZ, P2 ;  /* 0x000000ff0000720c */ /* 0x040fe20001704270 */
[-C--:B------:R-:W-:Y:S01]  /*53f0*/  FMUL R49, R49, R88.reuse ;  /* 0x0000005831317220 */ /* 0x080fe20000400000 */
[----:B------:R-:W-:Y:S01]  /*5400*/  ISETP.GT.AND P2, PT, R0, 0x8, P2 ;  /* 0x000000080000780c */ /* 0x000fe20001744270 */
[-C--:B0-----:R-:W-:Y:S01]  /*5410*/  FMUL R9, R32, R88.reuse ;  /* 0x0000005820097220 */ /* 0x081fe20000400000 */
[----:B------:R-:W-:Y:S01]  /*5420*/  @P3 STG.E desc[UR36][R6.64+0x24], R31 ;  /* 0x0000241f06003986 */ /* 0x000fe2000c101924 */
[----:B------:R-:W-:Y:S01]  /*5430*/  ISETP.GT.AND P3, PT, R3, 0x18, PT ;  /* 0x000000180300780c */ /* 0x000fe20003f64270 */
[-C--:B------:R-:W-:Y:S01]  /*5440*/  FMUL R51, R51, R88.reuse ;  /* 0x0000005833337220 */ /* 0x080fe20000400000 */
[-C--:B------:R-:W-:Y:S01]  /*5450*/  FMUL R53, R53, R88.reuse ;  /* 0x0000005835357220 */ /* 0x080fe20000400000 */
[----:B------:R0:W-:Y:S01]  /*5460*/  @P4 STG.E desc[UR36][R4.64+0x40], R9 ;  /* 0x0000400904004986 */ /* 0x0001e2000c101924 */
[----:B------:R-:W-:Y:S01]  /*5470*/  ISETP.GT.AND P4, PT, R0, RZ, P3 ;  /* 0x000000ff0000720c */ /* 0x000fe20001f84270 */
[-C--:B------:R-:W-:Y:S01]  /*5480*/  FMUL R55, R55, R88.reuse ;  /* 0x0000005837377220 */ /* 0x080fe20000400000 */
[-C--:B-1----:R-:W-:Y:S01]  /*5490*/  FMUL R11, R34, R88.reuse ;  /* 0x00000058220b7220 */ /* 0x082fe20000400000 */
[C---:B------:R-:W-:Y:S01]  /*54a0*/  ISETP.GT.AND P3, PT, R0.reuse, 0x8, P3 ;  /* 0x000000080000780c */ /* 0x040fe20001f64270 */
[----:B------:R-:W-:Y:S01]  /*54b0*/  @P0 STG.E desc[UR36][R4.64+0x44], R33 ;  /* 0x0000442104000986 */ /* 0x000fe2000c101924 */
[----:B------:R-:W-:Y:S01]  /*54c0*/  ISETP.GT.AND P0, PT, R3, 0x19, PT ;  /* 0x000000190300780c */ /* 0x000fe20003f04270 */
[-C--:B------:R-:W-:Y:S01]  /*54d0*/  FMUL R57, R57, R88.reuse ;  /* 0x0000005839397220 */ /* 0x080fe20000400000 */
[-C--:B------:R-:W-:Y:S01]  /*54e0*/  FMUL R59, R59, R88.reuse ;  /* 0x000000583b3b7220 */ /* 0x080fe20000400000 */
[----:B------:R1:W-:Y:S01]  /*54f0*/  @P1 STG.E desc[UR36][R6.64+0x40], R11 ;  /* 0x0000400b06001986 */ /* 0x0003e2000c101924 */
[----:B------:R-:W-:Y:S01]  /*5500*/  ISETP.GT.AND P1, PT, R0, RZ, P0 ;  /* 0x000000ff0000720c */ /* 0x000fe20000724270 */
[-C--:B------:R-:W-:Y:S01]  /*5510*/  FMUL R61, R61, R88.reuse ;  /* 0x000000583d3d7220 */ /* 0x080fe20000400000 */
[-C--:B0-----:R-:W-:Y:S01]  /*5520*/  FMUL R9, R36, R88.reuse ;  /* 0x0000005824097220 */ /* 0x081fe20000400000 */
[----:B------:R-:W-:Y:S01]  /*5530*/  @P2 STG.E desc[UR36][R6.64+0x44], R35 ;  /* 0x0000442306002986 */ /* 0x000fe2000c101924 */
[----:B------:R-:W-:Y:S01]  /*5540*/  ISETP.GT.AND P2, PT, R3, 0x20, PT ;  /* 0x000000200300780c */ /* 0x000fe20003f44270 */
[-C--:B------:R-:W-:Y:S01]  /*5550*/  FMUL R63, R63, R88.reuse ;  /* 0x000000583f3f7220 */ /* 0x080fe20000400000 */
[C---:B------:R-:W-:Y:S01]  /*5560*/  ISETP.GT.AND P0, PT, R0.reuse, 0x8, P0 ;  /* 0x000000080000780c */ /* 0x040fe20000704270 */
[----:B------:R0:W-:Y:S01]  /*5570*/  @P4 STG.E desc[UR36][R4.64+0x60], R9 ;  /* 0x0000600904004986 */ /* 0x0001e2000c101924 */
[C---:B------:R-:W-:Y:S01]  /*5580*/  ISETP.GT.AND P4, PT, R0.reuse, RZ, P2 ;  /* 0x000000ff0000720c */ /* 0x040fe20001784270 */
[-C--:B------:R-:W-:Y:S01]  /*5590*/  FMUL R65, R65, R88.reuse ;  /* 0x0000005841417220 */ /* 0x080fe20000400000 */
[----:B------:R-:W-:Y:S01]  /*55a0*/  ISETP.GT.AND P2, PT, R0, 0x8, P2 ;  /* 0x000000080000780c */ /* 0x000fe20001744270 */
[-C--:B-1----:R-:W-:Y:S01]  /*55b0*/  FMUL R11, R38, R88.reuse ;  /* 0x00000058260b7220 */ /* 0x082fe20000400000 */
[-C--:B------:R-:W-:Y:S01]  /*55c0*/  FMUL R67, R67, R88.reuse ;  /* 0x0000005843437220 */ /* 0x080fe20000400000 */
[----:B------:R-:W-:Y:S01]  /*55d0*/  @P1 STG.E desc[UR36][R4.64+0x64], R37 ;  /* 0x0000642504001986 */ /* 0x000fe2000c101924 */
[----:B------:R-:W-:Y:S01]  /*55e0*/  ISETP.GT.AND P1, PT, R3, 0x21, PT ;  /* 0x000000210300780c */ /* 0x000fe20003f24270 */
[-C--:B------:R-:W-:Y:S01]  /*55f0*/  FMUL R69, R69, R88.reuse ;  /* 0x0000005845457220 */ /* 0x080fe20000400000 */
[-C--:B------:R-:W-:Y:S01]  /*5600*/  FMUL R71, R71, R88.reuse ;  /* 0x0000005847477220 */ /* 0x080fe20000400000 */
[----:B------:R1:W-:Y:S01]  /*5610*/  @P3 STG.E desc[UR36][R6.64+0x60], R11 ;  /* 0x0000600b06003986 */ /* 0x0003e2000c101924 */
[----:B------:R-:W-:Y:S01]  /*5620*/  ISETP.GT.AND P3, PT, R0, RZ, P1 ;  /* 0x000000ff0000720c */ /* 0x000fe20000f64270 */
[-C--:B0-----:R-:W-:Y:S01]  /*5630*/  FMUL R9, R40, R88.reuse ;  /* 0x0000005828097220 */ /* 0x081fe20000400000 */
        /* <DEDUP_REMOVED lines=22> */
[----:B------:R-:W-:Y:S01]  /*57a0*/  FMUL R87, R87, R88 ;  /* 0x0000005857577220 */ /* 0x000fe20000400000 */
[----:B------:R0:W-:Y:S01]  /*57b0*/  @P4 STG.E desc[UR36][R4.64+0xa0], R9 ;  /* 0x0000a00904004986 */ /* 0x0001e2000c101924 */
[----:B------:R-:W-:-:S02]  /*57c0*/  ISETP.GT.AND P4, PT, R0, RZ, P1 ;  /* 0x000000ff0000720c */ /* 0x000fc40000f84270 */
[----:B------:R-:W-:Y:S01]  /*57d0*/  ISETP.GT.AND P1, PT, R0, 0x8, P1 ;  /* 0x000000080000780c */ /* 0x000fe20000f24270 */
[----:B-1----:R-:W-:Y:S02]  /*57e0*/  FMUL R11, R46, R88 ;  /* 0x000000582e0b7220 */ /* 0x002fe40000400000 */
[----:B------:R-:W-:Y:S01]  /*57f0*/  @P2 STG.E desc[UR36][R4.64+0xa4], R45 ;  /* 0x0000a42d04002986 */ /* 0x000fe2000c101924 */
[----:B------:R-:W-:-:S03]  /*5800*/  ISETP.GT.AND P2, PT, R3, 0x31, PT ;  /* 0x000000310300780c */ /* 0x000fc60003f44270 */
[----:B------:R1:W-:Y:S01]  /*5810*/  @P0 STG.E desc[UR36][R6.64+0xa0], R11 ;  /* 0x0000a00b06000986 */ /* 0x0003e2000c101924 */
[----:B------:R-:W-:Y:S01]  /*5820*/  ISETP.GT.AND P0, PT, R0, RZ, P2 ;  /* 0x000000ff0000720c */ /* 0x000fe20001704270 */
[----:B0-----:R-:W-:Y:S01]  /*5830*/  FMUL R9, R48, R88 ;  /* 0x0000005830097220 */ /* 0x001fe20000400000 */
[----:B------:R-:W-:Y:S01]  /*5840*/  ISETP.GT.AND P2, PT, R0, 0x8, P2 ;  /* 0x000000080000780c */ /* 0x000fe20001744270 */
[----:B------:R-:W-:Y:S01]  /*5850*/  @P3 STG.E desc[UR36][R6.64+0xa4], R47 ;  /* 0x0000a42f06003986 */ /* 0x000fe2000c101924 */
[----:B------:R-:W-:-:S03]  /*5860*/  ISETP.GT.AND P3, PT, R3, 0x38, PT ;  /* 0x000000380300780c */ /* 0x000fc60003f64270 */
[----:B------:R0:W-:Y:S01]  /*5870*/  @P4 STG.E desc[UR36][R4.64+0xc0], R9 ;  /* 0x0000c00904004986 */ /* 0x0001e2000c101924 */
[C---:B------:R-:W-:Y:S02]  /*5880*/  ISETP.GT.AND P4, PT, R0.reuse, RZ, P3 ;  /* 0x000000ff0000720c */ /* 0x040fe40001f84270 */
        /* <DEDUP_REMOVED lines=95> */
[----:B------:R-:W-:Y:S01]  /*5e80*/  ISETP.GT.AND P4, PT, R3, 0x78, PT ;  /* 0x000000780300780c */ /* 0x000fe20003f84270 */
[-C--:B------:R-:W-:Y:S01]  /*5e90*/  FMUL R3, R82, R88.reuse ;  /* 0x0000005852037220 */ /* 0x080fe20000400000 */
[----:B-1----:R-:W-:-:S03]  /*5ea0*/  FMUL R11, R86, R88 ;  /* 0x00000058560b7220 */ /* 0x002fc60000400000 */
[----:B------:R-:W-:Y:S01]  /*5eb0*/  @P0 STG.E desc[UR36][R4.64+0x1c4], R81 ;  /* 0x0001c45104000986 */ /* 0x000fe2000c101924 */
[C---:B------:R-:W-:Y:S02]  /*5ec0*/  ISETP.GT.AND P0, PT, R0.reuse, RZ, P4 ;  /* 0x000000ff0000720c */ /* 0x040fe40002704270 */
[C---:B------:R-:W-:Y:S01]  /*5ed0*/  ISETP.GT.AND P4, PT, R0.reuse, 0x8, P4 ;  /* 0x000000080000780c */ /* 0x040fe20002784270 */
[----:B------:R-:W-:Y:S01]  /*5ee0*/  @P1 STG.E desc[UR36][R6.64+0x1c0], R3 ;  /* 0x0001c00306001986 */ /* 0x000fe2000c101924 */
[----:B------:R-:W-:Y:S01]  /*5ef0*/  ISETP.GT.AND P1, PT, R0, RZ, P3 ;  /* 0x000000ff0000720c */ /* 0x000fe20001f24270 */
[----:B0-----:R-:W-:Y:S01]  /*5f00*/  FMUL R9, R84, R88 ;  /* 0x0000005854097220 */ /* 0x001fe20000400000 */
[----:B------:R-:W-:Y:S01]  /*5f10*/  ISETP.GT.AND P3, PT, R0, 0x8, P3 ;  /* 0x000000080000780c */ /* 0x000fe20001f64270 */
[----:B------:R-:W-:Y:S06]  /*5f20*/  @P2 STG.E desc[UR36][R6.64+0x1c4], R83 ;  /* 0x0001c45306002986 */ /* 0x000fec000c101924 */
[----:B------:R-:W-:Y:S04]  /*5f30*/  @P0 STG.E desc[UR36][R4.64+0x1e0], R9 ;  /* 0x0001e00904000986 */ /* 0x000fe8000c101924 */
[----:B------:R0:W-:Y:S02]  /*5f40*/  @P1 STG.E desc[UR36][R4.64+0x1e4], R85 ;  /* 0x0001e45504001986 */ /* 0x0001e4000c101924 */
[----:B0-----:R-:W-:-:S02]  /*5f50*/  @P4 IMAD.MOV.U32 R4, RZ, RZ, R6 ;  /* 0x000000ffff044224 */ /* 0x001fc400078e0006 */
[----:B------:R-:W-:-:S05]  /*5f60*/  @P4 IMAD.MOV.U32 R5, RZ, RZ, R7 ;  /* 0x000000ffff054224 */ /* 0x000fca00078e0007 */
[----:B------:R0:W-:Y:S04]  /*5f70*/  @P4 STG.E desc[UR36][R4.64+0x1e0], R11 ;  /* 0x0001e00b04004986 */ /* 0x0001e8000c101924 */
[----:B------:R0:W-:Y:S02]  /*5f80*/  @P3 STG.E desc[UR36][R6.64+0x1e4], R87 ;  /* 0x0001e45706003986 */ /* 0x0001e4000c101924 */
.L_x_170:
[----:B------:R-:W-:Y:S05]  /*5f90*/  BSYNC B0 ;  /* 0x0000000000007941 */ /* 0x000fea0003800000 */
.L_x_44:
[----:B0-----:R-:W-:Y:S01]  /*5fa0*/  IMAD.U32 R3, RZ, RZ, UR52 ;  /* 0x00000034ff037e24 */ /* 0x001fe2000f8e00ff */
[----:B------:R-:W-:Y:S01]  /*5fb0*/  ULDC.64 UR4, c[0x0][0x650] ;  /* 0x0001940000047ab9 */ /* 0x000fe20000000a00 */
[----:B------:R0:W-:Y:S01]  /*5fc0*/  SYNCS.ARRIVE.TRANS64.A1T0 RZ, [R102+UR47], RZ ;  /* 0x000000ff66ff79a7 */ /* 0x0001e2000810002f */
[----:B------:R-:W-:Y:S01]  /*5fd0*/  PRMT R0, RZ, 0x7610, R0 ;  /* 0x00007610ff007816 */ /* 0x000fe20000000000 */
[----:B------:R-:W-:Y:S01]  /*5fe0*/  IMAD.MOV.U32 R22, RZ, RZ, -0x1 ;  /* 0xffffffffff167424 */ /* 0x000fe200078e00ff */
[----:B------:R-:W-:Y:S01]  /*5ff0*/  LEA R16, P0, R3, R16, 0x1 ;  /* 0x0000001003107211 */ /* 0x000fe200078008ff */
[----:B------:R-:W-:Y:S02]  /*6000*/  IMAD.MOV.U32 R18, RZ, RZ, -0x1 ;  /* 0xffffffffff127424 */ /* 0x000fe400078e00ff */
[----:B------:R-:W-:Y:S01]  /*6010*/  IMAD.MOV.U32 R19, RZ, RZ, -0x1 ;  /* 0xffffffffff137424 */ /* 0x000fe200078e00ff */
[----:B------:R-:W-:Y:S02]  /*6020*/  IADD3.X R17, R17, UR44, RZ, P0, !PT ;  /* 0x0000002c11117c10 */ /* 0x000fe400087fe4ff */
[----:B------:R-:W-:-:S04]  /*6030*/  ISETP.GE.U32.AND P0, PT, R16, UR4, PT ;  /* 0x0000000410007c0c */ /* 0x000fc8000bf06070 */
[----:B------:R-:W-:-:S13]  /*6040*/  ISETP.GE.U32.AND.EX P0, PT, R17, UR5, PT, P0 ;  /* 0x0000000511007c0c */ /* 0x000fda000bf06100 */
[----:B0-----:R-:W-:Y:S05]  /*6050*/  @P0 BRA `(.L_x_171) ;  /* 0x00000004004c0947 */ /* 0x001fea0003800000 */
[----:B-1--4-:R-:W0:Y:S01]  /*6060*/  LDC.64 R10, c[0x0][0x628] ;  /* 0x00018a00ff0a7b82 */ /* 0x012e220000000a00 */
[----:B------:R-:W1:Y:S01]  /*6070*/  S2R R12, SR_CTAID.X ;  /* 0x00000000000c7919 */ /* 0x000e620000002500 */
[----:B------:R-:W-:Y:S02]  /*6080*/  IMAD.MOV.U32 R8, RZ, RZ, R16 ;  /* 0x000000ffff087224 */ /* 0x000fe400078e0010 */
[----:B------:R-:W-:Y:S01]  /*6090*/  IMAD.MOV.U32 R9, RZ, RZ, R17 ;  /* 0x000000ffff097224 */ /* 0x000fe200078e0011 */
[----:B------:R-:W4:Y:S03]  /*60a0*/  S2R R18, SR_CTAID.Y ;  /* 0x0000000000127919 */ /* 0x000f260000002600 */
[----:B------:R-:W1:Y:S08]  /*60b0*/  LDC R0, c[0x0][0x630] ;  /* 0x00018c00ff007b82 */ /* 0x000e700000000800 */
[----:B------:R-:W1:Y:S01]  /*60c0*/  LDC.64 R14, c[0x0][0x620] ;  /* 0x00018800ff0e7b82 */ /* 0x000e620000000a00 */
[----:B0-----:R-:W-:-:S04]  /*60d0*/  ISETP.NE.U32.AND P0, PT, R10, RZ, PT ;  /* 0x000000ff0a00720c */ /* 0x001fc80003f05070 */
[----:B------:R-:W-:-:S13]  /*60e0*/  ISETP.NE.AND.EX P0, PT, R11, RZ, PT, P0 ;  /* 0x000000ff0b00720c */ /* 0x000fda0003f05300 */
[----:B-1--4-:R-:W-:Y:S05]  /*60f0*/  @!P0 BRA `(.L_x_172) ;  /* 0x0000000000288947 */ /* 0x012fea0003800000 */
[----:B------:R-:W0:Y:S02]  /*6100*/  LDC R3, c[0x0][0x634] ;  /* 0x00018d00ff037b82 */ /* 0x000e240000000800 */
[----:B0-----:R-:W-:-:S05]  /*6110*/  IADD3 R3, P0, R16, R3, RZ ;  /* 0x0000000310037210 */ /* 0x001fca0007f1e0ff */
[----:B------:R-:W-:-:S04]  /*6120*/  IMAD.X R13, RZ, RZ, R17, P0 ;  /* 0x000000ffff0d7224 */ /* 0x000fc800000e0611 */
[----:B------:R-:W-:-:S04]  /*6130*/  IMAD.WIDE.U32 R4, R13, R10, RZ ;  /* 0x0000000a0d047225 */ /* 0x000fc800078e00ff */
[----:B---3--:R-:W-:-:S04]  /*6140*/  IMAD.WIDE.U32 R6, P0, R3, R11, R4 ;  /* 0x0000000b03067225 */ /* 0x008fc80007800004 */
[----:B------:R-:W-:-:S04]  /*6150*/  IMAD.WIDE.U32 R4, R3, R10, RZ ;  /* 0x0000000a03047225 */ /* 0x000fc800078e00ff */
[----:B------:R-:W-:Y:S01]  /*6160*/  IMAD.X R9, RZ, RZ, RZ, P0 ;  /* 0x000000ffff097224 */ /* 0x000fe200000e06ff */
[----:B------:R-:W-:Y:S01]  /*6170*/  IADD3 RZ, P0, R5, R6, RZ ;  /* 0x0000000605ff7210 */ /* 0x000fe20007f1e0ff */
[----:B------:R-:W-:-:S04]  /*6180*/  IMAD.MOV.U32 R8, RZ, RZ, R7 ;  /* 0x000000ffff087224 */ /* 0x000fc800078e0007 */
[----:B------:R-:W-:-:S08]  /*6190*/  IMAD.WIDE.U32.X R8, R13, R11, R8, P0 ;  /* 0x0000000b0d087225 */ /* 0x000fd000000e0408 */
.L_x_172:
[-CC-:B------:R-:W-:Y:S01]  /*61a0*/  SHF.R.U64 R19, R8, R0.reuse, R9.reuse ;  /* 0x0000000008137219 */ /* 0x180fe20000001209 */
[----:B------:R-:W0:Y:S01]  /*61b0*/  LDC.64 R24, c[0x0][0x640] ;  /* 0x00019000ff187b82 */ /* 0x000e220000000a00 */
[----:B------:R-:W-:Y:S01]  /*61c0*/  SHF.R.U32.HI R0, RZ, R0, R9 ;  /* 0x00000000ff007219 */ /* 0x000fe20000011609 */
[----:B------:R-:W-:Y:S01]  /*61d0*/  ULDC UR4, c[0x0][0x150] ;  /* 0x0000540000047ab9 */ /* 0x000fe20000000800 */
[----:B------:R-:W-:Y:S02]  /*61e0*/  IADD3 R3, P0, RZ, -R19, RZ ;  /* 0x80000013ff037210 */ /* 0x000fe40007f1e0ff */
[----:B---3--:R-:W-:-:S03]  /*61f0*/  I2FP.F32.U32 R7, R12 ;  /* 0x0000000c00077245 */ /* 0x008fc60000201000 */
[----:B------:R-:W1:Y:S01]  /*6200*/  LDC R6, c[0x0][0x618] ;  /* 0x00018600ff067b82 */ /* 0x000e620000000800 */
[----:B------:R-:W-:Y:S02]  /*6210*/  IMAD.X R5, RZ, RZ, ~R0, P0 ;  /* 0x000000ffff057224 */ /* 0x000fe400000e0e00 */
[----:B------:R-:W-:Y:S01]  /*6220*/  FMUL R7, R7, UR4 ;  /* 0x0000000407077c20 */ /* 0x000fe20008400000 */
[----:B------:R-:W-:Y:S01]  /*6230*/  ULDC UR4, c[0x0][0x154] ;  /* 0x0000550000047ab9 */ /* 0x000fe20000000800 */
[-C--:B------:R-:W-:Y:S02]  /*6240*/  IMAD R0, R5, R14.reuse, RZ ;  /* 0x0000000e05007224 */ /* 0x080fe400078e02ff */
[C---:B------:R-:W-:Y:S01]  /*6250*/  IMAD.WIDE.U32 R4, R3.reuse, R14, R16 ;  /* 0x0000000e03047225 */ /* 0x040fe200078e0010 */
[----:B------:R-:W3:Y:S01]  /*6260*/  LDC R11, c[0x0][0x608] ;  /* 0x00018200ff0b7b82 */ /* 0x000ee20000000800 */
[----:B------:R-:W4:Y:S02]  /*6270*/  F2I.U32.TRUNC.NTZ R7, R7 ;  /* 0x0000000700077305 */ /* 0x000f24000020f000 */
[----:B------:R-:W-:-:S04]  /*6280*/  IMAD R3, R3, R15, R0 ;  /* 0x0000000f03037224 */ /* 0x000fc800078e0200 */
[----:B------:R-:W-:Y:S01]  /*6290*/  IMAD.IADD R3, R5, 0x1, R3 ;  /* 0x0000000105037824 */ /* 0x000fe200078e0203 */
[----:B------:R-:W2:Y:S01]  /*62a0*/  LDC R8, c[0x0][0x658] ;  /* 0x00019600ff087b82 */ /* 0x000ea20000000800 */
[----:B------:R-:W-:Y:S02]  /*62b0*/  I2FP.F32.U32 R5, R18 ;  /* 0x0000001200057245 */ /* 0x000fe40000201000 */
[----:B0-----:R-:W-:-:S04]  /*62c0*/  ISETP.NE.U32.AND P0, PT, R24, RZ, PT ;  /* 0x000000ff1800720c */ /* 0x001fc80003f05070 */
[----:B------:R-:W-:Y:S01]  /*62d0*/  ISETP.NE.AND.EX P0, PT, R25, RZ, PT, P0 ;  /* 0x000000ff1900720c */ /* 0x000fe20003f05300 */
[----:B------:R-:W0:Y:S01]  /*62e0*/  LDC R9, c[0x0][0x144] ;  /* 0x00005100ff097b82 */ /* 0x000e220000000800 */
[-C--:B-1----:R-:W-:Y:S01]  /*62f0*/  SHF.R.U32.HI R0, RZ, R6.reuse, R3 ;  /* 0x00000006ff007219 */ /* 0x082fe20000011603 */
[----:B----4-:R-:W-:Y:S01]  /*6300*/  IMAD.MOV R7, RZ, RZ, -R7 ;  /* 0x000000ffff077224 */ /* 0x010fe200078e0a07 */
[----:B------:R-:W-:Y:S01]  /*6310*/  SHF.R.U64 R13, R4, R6, R3 ;  /* 0x00000006040d7219 */ /* 0x000fe20000001203 */
[----:B------:R-:W-:-:S04]  /*6320*/  FMUL R6, R5, UR4 ;  /* 0x0000000405067c20 */ /* 0x000fc80008400000 */
[----:B------:R-:W1:Y:S01]  /*6330*/  LDC R21, c[0x0][0x148] ;  /* 0x00005200ff157b82 */ /* 0x000e620000000800 */
[-CC-:B---3--:R-:W-:Y:S02]  /*6340*/  SHF.R.U64 R10, R13, R11.reuse, R0.reuse ;  /* 0x0000000b0d0a7219 */ /* 0x188fe40000001200 */
[----:B------:R-:W-:Y:S02]  /*6350*/  SHF.R.U32.HI R3, RZ, R11, R0 ;  /* 0x0000000bff037219 */ /* 0x000fe40000011600 */
[----:B------:R3:W4:Y:S03]  /*6360*/  F2I.U32.TRUNC.NTZ R0, R6 ;  /* 0x0000000600007305 */ /* 0x000726000020f000 */
[----:B------:R-:W1:Y:S01]  /*6370*/  LDC R14, c[0x0][0x648] ;  /* 0x00019200ff0e7b82 */ /* 0x000e620000000800 */
[-CC-:B--2---:R-:W-:Y:S02]  /*6380*/  SHF.R.U64 R15, R10, R8.reuse, R3.reuse ;  /* 0x000000080a0f7219 */ /* 0x184fe40000001203 */
[----:B------:R-:W-:-:S03]  /*6390*/  SHF.R.U32.HI R5, RZ, R8, R3 ;  /* 0x00000008ff057219 */ /* 0x000fc60000011603 */
[----:B------:R-:W-:Y:S02]  /*63a0*/  IMAD.MOV.U32 R4, RZ, RZ, R15 ;  /* 0x000000ffff047224 */ /* 0x000fe400078e000f */
[----:B------:R-:W2:Y:S01]  /*63b0*/  LDC R20, c[0x0][0x638] ;  /* 0x00018e00ff147b82 */ /* 0x000ea20000000800 */
[----:B0-----:R-:W-:-:S07]  /*63c0*/  IMAD R23, R9, R7, R12 ;  /* 0x0000000709177224 */ /* 0x001fce00078e020c */
[----:B------:R-:W0:Y:S08]  /*63d0*/  LDC R26, c[0x0][0x610] ;  /* 0x00018400ff1a7b82 */ /* 0x000e300000000800 */
[----:B------:R-:W0:Y:S01]  /*63e0*/  LDC R27, c[0x0][0x600] ;  /* 0x00018000ff1b7b82 */ /* 0x000e220000000800 */
[----:B---34-:R-:W-:Y:S05]  /*63f0*/  @!P0 BRA `(.L_x_173) ;  /* 0x0000000000288947 */ /* 0x018fea0003800000 */
[----:B------:R-:W3:Y:S02]  /*6400*/  LDC R4, c[0x0][0x64c] ;  /* 0x00019300ff047b82 */ /* 0x000ee40000000800 */
[----:B---3--:R-:W-:-:S05]  /*6410*/  IADD3 R3, P0, R15, R4, RZ ;  /* 0x000000040f037210 */ /* 0x008fca0007f1e0ff */
        /* <DEDUP_REMOVED lines=8> */
.L_x_173:
[----:B------:R-:W-:Y:S02]  /*64a0*/  ISETP.NE.AND P0, PT, R2, 0x1, PT ;  /* 0x000000010200780c */ /* 0x000fe40003f05270 */
[----:B-1----:R-:W-:Y:S01]  /*64b0*/  SHF.R.U64 R3, R4, R14, R5 ;  /* 0x0000000e04037219 */ /* 0x002fe20000001205 */
[----:B------:R-:W-:Y:S01]  /*64c0*/  IMAD.MOV R5, RZ, RZ, -R0 ;  /* 0x000000ffff057224 */ /* 0x000fe200078e0a00 */
[----:B------:R-:W-:-:S03]  /*64d0*/  LOP3.LUT R0, R10, R99, RZ, 0xc0, !PT ;  /* 0x000000630a007212 */ /* 0x000fc600078ec0ff */
[----:B------:R-:W-:Y:S02]  /*64e0*/  IMAD.MOV R4, RZ, RZ, -R3 ;  /* 0x000000ffff047224 */ /* 0x000fe400078e0a03 */
[----:B------:R-:W-:Y:S01]  /*64f0*/  IMAD R22, R95, R3, R0 ;  /* 0x000000035f167224 */ /* 0x000fe200078e0200 */
[----:B------:R-:W-:Y:S01]  /*6500*/  LOP3.LUT R3, R13, R98, RZ, 0xc0, !PT ;  /* 0x000000620d037212 */ /* 0x000fe200078ec0ff */
[----:B--2---:R-:W-:Y:S02]  /*6510*/  IMAD R0, R4, R20, R15 ;  /* 0x0000001404007224 */ /* 0x004fe400078e020f */
[----:B------:R-:W-:Y:S02]  /*6520*/  @P0 IMAD R23, R21, R5, R18 ;  /* 0x0000000515170224 */ /* 0x000fe400078e0212 */
[----:B0-----:R-:W-:Y:S02]  /*6530*/  IMAD R3, R0, R27, R3 ;  /* 0x0000001b00037224 */ /* 0x001fe400078e0203 */
[----:B------:R-:W-:-:S02]  /*6540*/  IMAD R22, R22, R26, R23 ;  /* 0x0000001a16167224 */ /* 0x000fc400078e0217 */
[----:B------:R-:W-:-:S03]  /*6550*/  IMAD.MOV.U32 R4, RZ, RZ, 0x1 ;  /* 0x00000001ff047424 */ /* 0x000fc600078e00ff */
[----:B------:R-:W-:Y:S02]  /*6560*/  SEL R18, R3, R22, !P0 ;  /* 0x0000001603127207 */ /* 0x000fe40004000000 */
[----:B------:R-:W-:Y:S02]  /*6570*/  PRMT R0, R4, 0x7610, R0 ;  /* 0x0000761004007816 */ /* 0x000fe40000000000 */
[----:B------:R-:W-:-:S07]  /*6580*/  SEL R22, R22, R3, !P0 ;  /* 0x0000000316167207 */ /* 0x000fce0004000000 */
.L_x_171:
[----:B------:R-:W-:Y:S01]  /*6590*/  LOP3.LUT P0, RZ, R0, 0xff, RZ, 0xc0, !PT ;  /* 0x000000ff00ff7812 */ /* 0x000fe2000780c0ff */
[----:B------:R-:W-:Y:S01]  /*65a0*/  UIMAD.WIDE.U32 UR4, UR39, 0x38e38e39, URZ ;  /* 0x38e38e39270478a5 */ /* 0x000fe2000f8e003f */
[----:B------:R-:W-:-:S03]  /*65b0*/  LOP3.LUT R112, R112, 0x1, RZ, 0x3c, !PT ;  /* 0x0000000170707812 */ /* 0x000fc600078e3cff */
[----:B------:R-:W-:-:S04]  /*65c0*/  USHF.R.U32.HI UR4, URZ, 0x1, UR5 ;  /* 0x000000013f047899 */ /* 0x000fc80008011605 */
[----:B------:R-:W-:-:S04]  /*65d0*/  UIMAD UR39, UR4, -0x9, UR39 ;  /* 0xfffffff7042778a4 */ /* 0x000fc8000f8e0227 */
[----:B------:R-:W-:Y:S08]  /*65e0*/  @P0 BRA `(.L_x_174) ;  /* 0xffffffb000240947 */ /* 0x000ff0000383ffff */
[----:B------:R-:W-:Y:S05]  /*65f0*/  EXIT ;  /* 0x000000000000794d */ /* 0x000fea0003800000 */
.L_x_14:
[----:B------:R-:W-:-:S08]  /*6600*/  ISETP.NE.AND P0, PT, RZ, UR4, PT ;  /* 0x00000004ff007c0c */ /* 0x000fd0000bf05270 */
[----:B------:R-:W0:-:S00]  /*6610*/  USETMAXREG.DEALLOC.CTAPOOL 0x28 ;  /* 0x00000028000079c8 */ /* 0x000e0000080e0500 */
[----:B------:R-:W-:Y:S05]  /*6620*/  @P0 EXIT ;  /* 0x000000000000094d */ /* 0x000fea0003800000 */
[----:B0-----:R-:W-:Y:S01]  /*6630*/  LOP3.LUT P0, RZ, R3, 0xff, RZ, 0xc0, !PT ;  /* 0x000000ff03ff7812 */ /* 0x001fe2000780c0ff */
[----:B------:R-:W-:Y:S02]  /*6640*/  IMAD.MOV.U32 R24, RZ, RZ, 0x1 ;  /* 0x00000001ff187424 */ /* 0x000fe400078e00ff */
[----:B------:R-:W-:-:S10]  /*6650*/  IMAD.MOV.U32 R25, RZ, RZ, RZ ;  /* 0x000000ffff197224 */ /* 0x000fd400078e00ff */
[----:B------:R-:W-:Y:S05]  /*6660*/  @!P0 BRA `(.L_x_175) ;  /* 0x0000001000588947 */ /* 0x000fea0003800000 */
[C---:B------:R-:W-:Y:S01]  /*6670*/  ISETP.NE.AND P1, PT, R23.reuse, RZ, PT ;  /* 0x000000ff1700720c */ /* 0x040fe20003f25270 */
[----:B------:R-:W-:Y:S01]  /*6680*/  ULDC UR37, c[0x0][0x658] ;  /* 0x0001960000257ab9 */ /* 0x000fe20000000800 */
[----:B------:R-:W-:Y:S01]  /*6690*/  LOP3.LUT P0, RZ, R0, 0x1f, RZ, 0xc0, !PT ;  /* 0x0000001f00ff7812 */ /* 0x000fe2000780c0ff */
[----:B------:R-:W-:Y:S01]  /*66a0*/  UMOV UR4, 0xffffffff ;  /* 0xffffffff00047882 */ /* 0x000fe20000000000 */
[----:B------:R-:W-:Y:S01]  /*66b0*/  LOP3.LUT R26, R26, 0xfffffffe, RZ, 0xc0, !PT ;  /* 0xfffffffe1a1a7812 */ /* 0x000fe200078ec0ff */
[----:B------:R-:W-:Y:S01]  /*66c0*/  BSSY B7, `(.L_x_175) ;  /* 0x0000110000077945 */ /* 0x000fe20003800000 */
[----:B------:R-:W-:Y:S01]  /*66d0*/  ISETP.NE.OR P0, PT, R23, RZ, !P0 ;  /* 0x000000ff1700720c */ /* 0x000fe20004705670 */
[----:B------:R-:W-:Y:S01]  /*66e0*/  USHF.L.U32 UR4, UR4, UR37, URZ ;  /* 0x0000002504047299 */ /* 0x000fe2000800063f */
[----:B------:R-:W-:Y:S01]  /*66f0*/  IMAD.MOV.U32 R27, RZ, RZ, 0x1 ;  /* 0x00000001ff1b7424 */ /* 0x000fe200078e00ff */
[----:B------:R-:W-:Y:S01]  /*6700*/  ULDC UR39, c[0x0][0x600] ;  /* 0x0001800000277ab9 */ /* 0x000fe20000000800 */
[----:B------:R-:W-:Y:S01]  /*6710*/  IMAD.MOV.U32 R24, RZ, RZ, 0x1 ;  /* 0x00000001ff187424 */ /* 0x000fe200078e00ff */
[----:B------:R-:W-:Y:S01]  /*6720*/  UMOV UR5, 0x1 ;  /* 0x0000000100057882 */ /* 0x000fe20000000000 */
[----:B------:R-:W-:Y:S01]  /*6730*/  IMAD.MOV.U32 R25, RZ, RZ, RZ ;  /* 0x000000ffff197224 */ /* 0x000fe200078e00ff */
[----:B------:R-:W-:Y:S01]  /*6740*/  @P1 LOP3.LUT R26, R26, 0x1, RZ, 0xfc, !PT ;  /* 0x000000011a1a1812 */ /* 0x000fe200078efcff */
[----:B------:R-:W-:-:S02]  /*6750*/  UIADD3 UR48, UR46, 0x1, URZ ;  /* 0x000000012e307890 */ /* 0x000fc4000fffe03f */
[----:B------:R-:W-:Y:S01]  /*6760*/  ULOP3.LUT UR47, UR49, 0x2, URZ, 0xfc, !UPT ;  /* 0x00000002312f7892 */ /* 0x000fe2000f8efc3f */
[----:B------:R-:W-:Y:S01]  /*6770*/  LOP3.LUT R26, R26, 0xfffffffb, RZ, 0xc0, !PT ;  /* 0xfffffffb1a1a7812 */ /* 0x000fe200078ec0ff */
[----:B------:R-:W-:Y:S02]  /*6780*/  UIADD3 UR39, UR39, -0x1, URZ ;  /* 0xffffffff27277890 */ /* 0x000fe4000fffe03f */
[----:B------:R-:W-:Y:S01]  /*6790*/  USHF.L.U32 UR37, UR5, UR37, URZ ;  /* 0x0000002505257299 */ /* 0x000fe2000800063f */
[----:B------:R-:W-:Y:S01]  /*67a0*/  @P0 LOP3.LUT R26, R26, 0x4, RZ, 0xfc, !PT ;  /* 0x000000041a1a0812 */ /* 0x000fe200078efcff */
[----:B------:R-:W-:Y:S01]  /*67b0*/  ULOP3.LUT UR38, URZ, UR4, URZ, 0x33, !UPT ;  /* 0x000000043f267292 */ /* 0x000fe2000f8e333f */
[----:B------:R-:W-:-:S11]  /*67c0*/  ULDC.64 UR50, c[0x0][0x198] ;  /* 0x0000660000327ab9 */ /* 0x000fd60000000a00 */
.L_x_189:
[----:B------:R-:W-:-:S03]  /*67d0*/  UMOV UR4, 0xffffffff ;  /* 0xffffffff00047882 */ /* 0x000fc60000000000 */
[----:B------:R-:W-:Y:S05]  /*67e0*/  BRA.DIV UR4, `(.L_x_176) ;  /* 0x0000001604f07947 */ /* 0x000fea000b800000 */
[----:B------:R-:W-:-:S13]  /*67f0*/  ELECT P6, URZ, PT ;  /* 0x00000000003f782f */ /* 0x000fda00038c0000 */
.L_x_209:
[----:B------:R-:W-:Y:S04]  /*6800*/  BSSY B6, `(.L_x_177) ;  /* 0x0000089000067945 */ /* 0x000fe80003800000 */
[----:B------:R-:W-:Y:S05]  /*6810*/  @!P6 BRA `(.L_x_178) ;  /* 0x00000008001ce947 */ /* 0x000fea0003800000 */
[----:B------:R-:W0:Y:S01]  /*6820*/  S2R R3, SR_CgaCtaId ;  /* 0x0000000000037919 */ /* 0x000e220000008800 */
[----:B------:R-:W-:-:S04]  /*6830*/  MOV R28, 0x400 ;  /* 0x00000400001c7802 */ /* 0x000fc80000000f00 */
[----:B0-----:R-:W-:-:S05]  /*6840*/  LEA R28, R3, R28, 0x18 ;  /* 0x0000001c031c7211 */ /* 0x001fca00078ec0ff */
[----:B------:R-:W-:-:S05]  /*6850*/  VIADD R0, R28, 0x800 ;  /* 0x000008001c007836 */ /* 0x000fca0000000000 */
[----:B------:R-:W-:-:S13]  /*6860*/  LOP3.LUT P0, RZ, R0, 0x9f, RZ, 0xc0, !PT ;  /* 0x0000009f00ff7812 */ /* 0x000fda000780c0ff */
[----:B------:R-:W-:Y:S05]  /*6870*/  @!P0 BRA `(.L_x_179) ;  /* 0x0000000000408947 */ /* 0x000fea0003800000 */
[----:B------:R-:W-:Y:S01]  /*6880*/  MOV R14, 0x0 ;  /* 0x00000000000e7802 */ /* 0x000fe20000000f00 */
[----:B------:R-:W-:Y:S01]  /*6890*/  ULDC.64 UR4, c[0x4][0x70] ;  /* 0x01001c0000047ab9 */ /* 0x000fe20000000a00 */
[----:B------:R-:W-:Y:S01]  /*68a0*/  ULDC.64 UR6, c[0x4][0x8] ;  /* 0x0100020000067ab9 */ /* 0x000fe20000000a00 */
[----:B------:R-:W-:Y:S02]  /*68b0*/  IMAD.U32 R4, RZ, RZ, UR4 ;  /* 0x00000004ff047e24 */ /* 0x000fe4000f8e00ff */
[----:B------:R-:W-:Y:S01]  /*68c0*/  IMAD.U32 R5, RZ, RZ, UR5 ;  /* 0x00000005ff057e24 */ /* 0x000fe2000f8e00ff */
[----:B------:R-:W0:Y:S01]  /*68d0*/  LDC.64 R14, c[0x4][R14] ;  /* 0x010000000e0e7b82 */ /* 0x000e220000000a00 */
[----:B------:R-:W-:Y:S01]  /*68e0*/  ULDC.64 UR4, c[0x4][0x78] ;  /* 0x01001e0000047ab9 */ /* 0x000fe20000000a00 */
[----:B------:R-:W-:Y:S02]  /*68f0*/  IMAD.U32 R10, RZ, RZ, UR6 ;  /* 0x00000006ff0a7e24 */ /* 0x000fe4000f8e00ff */
[----:B------:R-:W-:-:S02]  /*6900*/  IMAD.U32 R6, RZ, RZ, UR4 ;  /* 0x00000004ff067e24 */ /* 0x000fc4000f8e00ff */
[----:B------:R-:W-:Y:S02]  /*6910*/  IMAD.U32 R7, RZ, RZ, UR5 ;  /* 0x00000005ff077e24 */ /* 0x000fe4000f8e00ff */
[----:B------:R-:W-:Y:S02]  /*6920*/  IMAD.U32 R11, RZ, RZ, UR7 ;  /* 0x00000007ff0b7e24 */ /* 0x000fe4000f8e00ff */
[----:B------:R-:W-:Y:S02]  /*6930*/  IMAD.MOV.U32 R8, RZ, RZ, 0x70 ;  /* 0x00000070ff087424 */ /* 0x000fe400078e00ff */
[----:B------:R-:W-:Y:S02]  /*6940*/  IMAD.MOV.U32 R12, RZ, RZ, 0x1 ;  /* 0x00000001ff0c7424 */ /* 0x000fe400078e00ff */
[----:B------:R-:W-:-:S07]  /*6950*/  IMAD.MOV.U32 R13, RZ, RZ, RZ ;  /* 0x000000ffff0d7224 */ /* 0x000fce00078e00ff */
[----:B------:R-:W-:-:S07]  /*6960*/  LEPC R20, `(.L_x_179) ;  /* 0x000000001014794e */ /* 0x000fce0000000000 */
[----:B0----5:R-:W-:Y:S05]  /*6970*/  CALL.ABS.NOINC R14 ;  /* 0x000000000e007343 */ /* 0x021fea0003c00000 */
.L_x_179:
        /* <DEDUP_REMOVED lines=19> */
.L_x_180:
[----:B------:R-:W0:Y:S02]  /*6ab0*/  LDC R0, c[0x0][0x28c] ;  /* 0x0000a300ff007b82 */ /* 0x000e240000000800 */
[----:B0-----:R-:W-:-:S13]  /*6ac0*/  ISETP.GE.AND P0, PT, R0, 0x1, PT ;  /* 0x000000010000780c */ /* 0x001fda0003f06270 */
[----:B------:R-:W-:Y:S05]  /*6ad0*/  @!P0 BRA `(.L_x_178) ;  /* 0x00000004006c8947 */ /* 0x000fea0003800000 */
[----:B------:R-:W-:Y:S02]  /*6ae0*/  IMAD.SHL.U32 R22, R22, 0x40, RZ ;  /* 0x0000004016167824 */ /* 0x000fe400078e00ff */
[----:B------:R-:W-:Y:S02]  /*6af0*/  IMAD.SHL.U32 R18, R18, 0x80, RZ ;  /* 0x0000008012127824 */ /* 0x000fe400078e00ff */
[----:B------:R-:W-:Y:S02]  /*6b00*/  IMAD.MOV.U32 R6, RZ, RZ, RZ ;  /* 0x000000ffff067224 */ /* 0x000fe400078e00ff */
[----:B------:R-:W-:Y:S02]  /*6b10*/  IMAD.U32 R8, RZ, RZ, UR48 ;  /* 0x00000030ff087e24 */ /* 0x000fe4000f8e00ff */
[----:B------:R-:W-:Y:S02]  /*6b20*/  IMAD.MOV.U32 R0, RZ, RZ, R24 ;  /* 0x000000ffff007224 */ /* 0x000fe400078e0018 */
[----:B------:R-:W-:-:S02]  /*6b30*/  IMAD.MOV.U32 R3, RZ, RZ, R25 ;  /* 0x000000ffff037224 */ /* 0x000fc400078e0019 */
[C---:B------:R-:W-:Y:S02]  /*6b40*/  VIADD R9, R22.reuse, 0x8 ;  /* 0x0000000816097836 */ /* 0x040fe40000000000 */
[C---:B------:R-:W-:Y:S02]  /*6b50*/  VIADD R10, R22.reuse, 0x10 ;  /* 0x00000010160a7836 */ /* 0x040fe40000000000 */
[C---:B------:R-:W-:Y:S02]  /*6b60*/  VIADD R11, R22.reuse, 0x18 ;  /* 0x00000018160b7836 */ /* 0x040fe40000000000 */
[C---:B------:R-:W-:Y:S02]  /*6b70*/  VIADD R12, R22.reuse, 0x20 ;  /* 0x00000020160c7836 */ /* 0x040fe40000000000 */
[C---:B------:R-:W-:Y:S02]  /*6b80*/  VIADD R13, R22.reuse, 0x28 ;  /* 0x00000028160d7836 */ /* 0x040fe40000000000 */
[----:B------:R-:W-:-:S02]  /*6b90*/  VIADD R14, R22, 0x30 ;  /* 0x00000030160e7836 */ /* 0x000fc40000000000 */
[----:B------:R-:W-:-:S07]  /*6ba0*/  VIADD R15, R22, 0x38 ;  /* 0x00000038160f7836 */ /* 0x000fce0000000000 */
.L_x_184:
[----:B------:R-:W-:Y:S01]  /*6bb0*/  IMAD R7, R3, 0x8, R28 ;  /* 0x0000000803077824 */ /* 0x000fe200078e021c */
[----:B------:R-:W-:Y:S02]  /*6bc0*/  SHF.L.U32 R4, R0, 0x1f, RZ ;  /* 0x0000001f00047819 */ /* 0x000fe400000006ff */
[----:B------:R-:W-:Y:S02]  /*6bd0*/  ISETP.NE.AND P1, PT, R23, RZ, PT ;  /* 0x000000ff1700720c */ /* 0x000fe40003f25270 */
[----:B------:R-:W0:Y:S11]  /*6be0*/  SYNCS.PHASECHK.TRANS64.TRYWAIT P0, [R7+URZ+0x48], R4 ;  /* 0x00004804070075a7 */ /* 0x000e36000800017f */
[----:B------:R-:W1:Y:S01]  /*6bf0*/  @!P1 LDC R5, c[0x0][0x500] ;  /* 0x00014000ff059b82 */ /* 0x000e620000000800 */
[----:B0-----:R-:W-:Y:S05]  /*6c00*/  @!P0 BRA `(.L_x_181) ;  /* 0x0000001400088947 */ /* 0x001fea0003800000 */
.L_x_210:
[----:B------:R-:W-:Y:S01]  /*6c10*/  ISETP.NE.AND P0, PT, R23, RZ, PT ;  /* 0x000000ff1700720c */ /* 0x000fe20003f05270 */
[----:B------:R-:W-:-:S04]  /*6c20*/  UPRMT UR4, UR47, 0x9910, URZ ;  /* 0x000099102f047896 */ /* 0x000fc8000800003f */
[----:B------:R-:W-:-:S08]  /*6c30*/  UISETP.NE.AND UP0, UPT, UR4, 0x2, UPT ;  /* 0x000000020400788c */ /* 0x000fd0000bf05270 */
[----:B-1----:R1:W-:Y:S01]  /*6c40*/  @!P0 SYNCS.ARRIVE.TRANS64 RZ, [R7+URZ], R5 ;  /* 0x0000000507ff89a7 */ /* 0x0023e2000800003f */
[----:B------:R-:W-:-:S13]  /*6c50*/  PLOP3.LUT P0, PT, PT, PT, UP0, 0x80, 0x0 ;  /* 0x000000000000781c */ /* 0x000fda0003f0f008 */
[----:B-1----:R-:W-:Y:S05]  /*6c60*/  @P0 BRA `(.L_x_182) ;  /* 0x0000000000040947 */ /* 0x002fea0003800000 */
[----:B------:R-:W-:Y:S01]  /*6c70*/  BPT.TRAP 0x1 ;  /* 0x000000040000795c */ /* 0x000fe20000300000 */
.L_x_182:
[----:B------:R-:W-:-:S13]  /*6c80*/  LOP3.LUT P0, RZ, R26, 0x4, RZ, 0xc0, !PT ;  /* 0x000000041aff7812 */ /* 0x000fda000780c0ff */
[----:B------:R-:W-:Y:S05]  /*6c90*/  @P0 BRA `(.L_x_183) ;  /* 0x0000000000040947 */ /* 0x000fea0003800000 */
[----:B------:R-:W-:Y:S01]  /*6ca0*/  BPT.TRAP 0x1 ;  /* 0x000000040000795c */ /* 0x000fe20000300000 */
.L_x_183:
[--C-:B0-----:R-:W-:Y:S01]  /*6cb0*/  IMAD R4, R3, 0x2000, R28.reuse ;  /* 0x0000200003047824 */ /* 0x101fe200078e021c */
[----:B------:R-:W-:Y:S01]  /*6cc0*/  R2UR UR33, R7 ;  /* 0x00000000072172ca */ /* 0x000fe200000e0000 */
[----:B------:R-:W-:Y:S01]  /*6cd0*/  UIADD3 UR6, UP0, UR50, 0xf0, URZ ;  /* 0x000000f032067890 */ /* 0x000fe2000ff1e03f */
[----:B------:R-:W-:Y:S01]  /*6ce0*/  R2UR UR35, R6 ;  /* 0x00000000062372ca */ /* 0x000fe200000e0000 */
[----:B------:R-:W-:Y:S01]  /*6cf0*/  UMOV UR4, 0x0 ;  /* 0x0000000000047882 */ /* 0x000fe20000000000 */
[----:B------:R-:W-:Y:S01]  /*6d00*/  R2UR UR21, R4 ;  /* 0x00000000041572ca */ /* 0x000fe200000e0000 */
[----:B------:R-:W-:Y:S01]  /*6d10*/  IMAD R4, R3, 0x4000, R28 ;  /* 0x0000400003047824 */ /* 0x000fe200078e021c */
[----:B------:R-:W-:Y:S01]  /*6d20*/  R2UR UR36, R19 ;  /* 0x00000000132472ca */ /* 0x000fe200000e0000 */
[----:B------:R-:W-:Y:S01]  /*6d30*/  UIADD3.X UR7, URZ, UR51, URZ, UP0, !UPT ;  /* 0x000000333f077290 */ /* 0x000fe200087fe43f */
[----:B------:R-:W-:Y:S01]  /*6d40*/  R2UR UR34, R22 ;  /* 0x00000000162272ca */ /* 0x000fe200000e0000 */
[----:B------:R-:W-:Y:S01]  /*6d50*/  UMOV UR5, 0x10000000 ;  /* 0x1000000000057882 */ /* 0x000fe20000000000 */
[----:B------:R-:W-:Y:S01]  /*6d60*/  R2UR UR26, R9 ;  /* 0x00000000091a72ca */ /* 0x000fe200000e0000 */
[----:B------:R-:W-:Y:S01]  /*6d70*/  VIADD R8, R8, 0xffffffff ;  /* 0xffffffff08087836 */ /* 0x000fe20000000000 */
[----:B------:R-:W-:Y:S01]  /*6d80*/  R2UR UR18, R10 ;  /* 0x000000000a1272ca */ /* 0x000fe200000e0000 */
[----:B------:R-:W-:Y:S01]  /*6d90*/  UMOV UR25, UR33 ;  /* 0x0000002100197c82 */ /* 0x000fe20008000000 */
[----:B------:R-:W-:Y:S01]  /*6da0*/  R2UR UR10, R11 ;  /* 0x000000000b0a72ca */ /* 0x000fe200000e0000 */
[----:B------:R-:W-:Y:S01]  /*6db0*/  UMOV UR27, UR35 ;  /* 0x00000023001b7c82 */ /* 0x000fe20008000000 */
[----:B------:R-:W-:Y:S01]  /*6dc0*/  R2UR UR13, R4 ;  /* 0x00000000040d72ca */ /* 0x000fe200000e0000 */
[----:B------:R-:W-:Y:S01]  /*6dd0*/  UIADD3 UR32, UR21, 0x800, URZ ;  /* 0x0000080015207890 */ /* 0x000fe2000fffe03f */
[----:B------:R-:W-:Y:S01]  /*6de0*/  R2UR UR42, R12 ;  /* 0x000000000c2a72ca */ /* 0x000fe200000e0000 */
[----:B------:R-:W-:Y:S01]  /*6df0*/  UIADD3 UR24, UR21, 0xc00, URZ ;  /* 0x00000c0015187890 */ /* 0x000fe2000fffe03f */
[----:B------:R-:W-:Y:S01]  /*6e00*/  ISETP.GT.AND P1, PT, R8, 0x1, PT ;  /* 0x000000010800780c */ /* 0x000fe20003f24270 */
[----:B------:R-:W-:Y:S01]  /*6e10*/  UIADD3 UR16, UR21, 0x1000, URZ ;  /* 0x0000100015107890 */ /* 0x000fe2000fffe03f */
[----:B------:R-:W-:Y:S01]  /*6e20*/  VIADD R3, R3, 0x1 ;  /* 0x0000000103037836 */ /* 0x000fe20000000000 */
[----:B------:R-:W-:Y:S01]  /*6e30*/  UIADD3 UR8, UR21, 0x1400, URZ ;  /* 0x0000140015087890 */ /* 0x000fe2000fffe03f */
[----:B------:R-:W-:Y:S01]  /*6e40*/  VIADD R6, R6, 0x20 ;  /* 0x0000002006067836 */ /* 0x000fe20000000000 */
[----:B------:R-:W-:Y:S01]  /*6e50*/  UMOV UR28, UR36 ;  /* 0x00000024001c7c82 */ /* 0x000fe20008000000 */
[----:B------:R0:W-:Y:S01]  /*6e60*/  UTMALDG.3D [UR32], [UR6], desc[UR4] ;  /* 0x00000420060075b4 */ /* 0x0001e20008011000 */
[----:B------:R-:W-:Y:S01]  /*6e70*/  UMOV UR17, UR33 ;  /* 0x0000002100117c82 */ /* 0x000fe20008000000 */
[----:B------:R-:W-:Y:S01]  /*6e80*/  UMOV UR19, UR35 ;  /* 0x0000002300137c82 */ /* 0x000fe20008000000 */
[----:B------:R-:W-:Y:S01]  /*6e90*/  UMOV UR20, UR36 ;  /* 0x0000002400147c82 */ /* 0x000fe20008000000 */
[----:B------:R-:W-:Y:S01]  /*6ea0*/  UMOV UR9, UR33 ;  /* 0x0000002100097c82 */ /* 0x000fe20008000000 */
[----:B------:R-:W-:Y:S01]  /*6eb0*/  UMOV UR11, UR35 ;  /* 0x00000023000b7c82 */ /* 0x000fe20008000000 */
[----:B------:R-:W-:Y:S01]  /*6ec0*/  UMOV UR12, UR36 ;  /* 0x00000024000c7c82 */ /* 0x000fe20008000000 */
[----:B------:R-:W-:Y:S01]  /*6ed0*/  UIADD3 UR14, UP0, UR50, 0x1f0, URZ ;  /* 0x000001f0320e7890 */ /* 0x000fe2000ff1e03f */
[----:B------:R1:W-:Y:S01]  /*6ee0*/  UTMALDG.3D [UR24], [UR6], desc[UR4] ;  /* 0x00000418060075b4 */ /* 0x0003e20008011000 */
[----:B------:R-:W-:Y:S01]  /*6ef0*/  UIADD3 UR40, UR21, 0x1800, URZ ;  /* 0x0000180015287890 */ /* 0x000fe2000fffe03f */
[----:B------:R-:W-:Y:S01]  /*6f00*/  ISETP.NE.AND P0, PT, R3, 0x9, PT ;  /* 0x000000090300780c */ /* 0x000fe20003f05270 */
[----:B------:R-:W-:Y:S01]  /*6f10*/  UIADD3.X UR15, URZ, UR51, URZ, UP0, !UPT ;  /* 0x000000333f0f7290 */ /* 0x000fe200087fe43f */
[----:B------:R-:W-:Y:S01]  /*6f20*/  UMOV UR41, UR33 ;  /* 0x0000002100297c82 */ /* 0x000fe20008000000 */
[----:B------:R-:W-:Y:S01]  /*6f30*/  UMOV UR43, UR35 ;  /* 0x00000023002b7c82 */ /* 0x000fe20008000000 */
[----:B------:R-:W-:Y:S01]  /*6f40*/  UMOV UR44, UR36 ;  /* 0x00000024002c7c82 */ /* 0x000fe20008000000 */
[----:B------:R2:W-:Y:S01]  /*6f50*/  UTMALDG.3D [UR16], [UR6], desc[UR4] ;  /* 0x00000410060075b4 */ /* 0x0005e20008011000 */
[----:B------:R-:W-:-:S02]  /*6f60*/  SEL R5, RZ, 0x1, P0 ;  /* 0x00000001ff057807 */ /* 0x000fc40000000000 */
[----:B------:R-:W-:Y:S02]  /*6f70*/  SEL R3, R3, RZ, P0 ;  /* 0x000000ff03037207 */ /* 0x000fe40000000000 */
[----:B------:R-:W-:Y:S02]  /*6f80*/  LOP3.LUT R0, R0, R5, RZ, 0x3c, !PT ;  /* 0x0000000500007212 */ /* 0x000fe400078e3cff */
[----:B0-----:R-:W-:Y:S01]  /*6f90*/  R2UR UR34, R13 ;  /* 0x000000000d2272ca */ /* 0x001fe200000e0000 */
[----:B------:R0:W-:Y:S01]  /*6fa0*/  UTMALDG.3D [UR8], [UR6], desc[UR4] ;  /* 0x00000408060075b4 */ /* 0x0001e20008011000 */
[----:B------:R-:W-:Y:S01]  /*6fb0*/  UIADD3 UR32, UR21, 0x1c00, URZ ;  /* 0x00001c0015207890 */ /* 0x000fe2000fffe03f */
[----:B-1----:R-:W-:Y:S01]  /*6fc0*/  R2UR UR26, R14 ;  /* 0x000000000e1a72ca */ /* 0x002fe200000e0000 */
[----:B------:R-:W-:Y:S01]  /*6fd0*/  UIADD3 UR24, UR21, 0x2000, URZ ;  /* 0x0000200015187890 */ /* 0x000fe2000fffe03f */
[----:B------:R1:W-:Y:S01]  /*6fe0*/  UTMALDG.3D [UR40], [UR6], desc[UR4] ;  /* 0x00000428060075b4 */ /* 0x0003e20008011000 */
[----:B--2---:R-:W-:Y:S01]  /*6ff0*/  R2UR UR18, R15 ;  /* 0x000000000f1272ca */ /* 0x004fe200000e0000 */
[----:B------:R-:W-:-:S06]  /*7000*/  UIADD3 UR16, UR21, 0x2400, URZ ;  /* 0x0000240015107890 */ /* 0x000fcc000fffe03f */
[----:B------:R1:W-:Y:S01]  /*7010*/  UTMALDG.3D [UR32], [UR6], desc[UR4] ;  /* 0x00000420060075b4 */ /* 0x0003e20008011000 */
[----:B0-----:R-:W-:Y:S01]  /*7020*/  R2UR UR11, R18 ;  /* 0x00000000120b72ca */ /* 0x001fe200000e0000 */
[----:B------:R-:W-:Y:S01]  /*7030*/  UIADD3 UR8, UR13, 0x12800, URZ ;  /* 0x000128000d087890 */ /* 0x000fe2000fffe03f */
[----:B------:R1:W-:Y:S01]  /*7040*/  UTMALDG.3D [UR24], [UR6], desc[UR4] ;  /* 0x00000418060075b4 */ /* 0x0003e20008011000 */
[----:B------:R-:W-:Y:S02]  /*7050*/  UMOV UR10, UR35 ;  /* 0x00000023000a7c82 */ /* 0x000fe40008000000 */
[----:B------:R1:W-:Y:S08]  /*7060*/  UTMALDG.3D [UR16], [UR6], desc[UR4] ;  /* 0x00000410060075b4 */ /* 0x0003f00008011000 */
[----:B------:R1:W-:Y:S02]  /*7070*/  UTMALDG.3D [UR8], [UR14], desc[UR4] ;  /* 0x000004080e0075b4 */ /* 0x0003e40008011000 */
[----:B-1----:R-:W-:Y:S05]  /*7080*/  @P1 BRA `(.L_x_184) ;  /* 0xfffffff800c81947 */ /* 0x002fea000383ffff */
.L_x_178:
[----:B------:R-:W-:Y:S05]  /*7090*/  BSYNC B6 ;  /* 0x0000000000067941 */ /* 0x000fea0003800000 */
.L_x_177:
[----:B------:R-:W-:Y:S01]  /*70a0*/  LOP3.LUT P2, RZ, R27, 0xff, RZ, 0xc0, !PT ;  /* 0x000000ff1bff7812 */ /* 0x000fe2000784c0ff */
[----:B------:R-:W-:Y:S01]  /*70b0*/  VIADD R0, R25, UR46 ;  /* 0x0000002e19007c36 */ /* 0x000fe20008000000 */
[----:B------:R-:W-:Y:S01]  /*70c0*/  ULDC.64 UR4, c[0x0][0x650] ;  /* 0x0001940000047ab9 */ /* 0x000fe20000000a00 */
[----:B------:R-:W-:Y:S01]  /*70d0*/  IMAD.U32 R6, RZ, RZ, UR46 ;  /* 0x0000002eff067e24 */ /* 0x000fe2000f8e00ff */
[----:B------:R-:W-:Y:S01]  /*70e0*/  UISETP.GE.U32.AND UP0, UPT, UR46, 0x9, UPT ;  /* 0x000000092e00788c */ /* 0x000fe2000bf06070 */
[----:B------:R-:W-:Y:S01]  /*70f0*/  BSSY B0, `(.L_x_185) ;  /* 0x000006a000007945 */ /* 0x000fe20003800000 */
[----:B------:R-:W-:Y:S01]  /*7100*/  ISETP.GT.U32.AND P0, PT, R0, 0x8, PT ;  /* 0x000000080000780c */ /* 0x000fe20003f04070 */
[----:B------:R-:W-:Y:S01]  /*7110*/  IMAD.MOV.U32 R22, RZ, RZ, -0x1 ;  /* 0xffffffffff167424 */ /* 0x000fe200078e00ff */
[----:B------:R-:W-:Y:S01]  /*7120*/  PRMT R27, RZ, 0x7610, R27 ;  /* 0x00007610ff1b7816 */ /* 0x000fe2000000001b */
[----:B------:R-:W-:Y:S01]  /*7130*/  IMAD.MOV.U32 R18, RZ, RZ, -0x1 ;  /* 0xffffffffff127424 */ /* 0x000fe200078e00ff */
[----:B------:R-:W-:Y:S01]  /*7140*/  ISETP.LT.U32.AND P0, PT, R6, 0x9, P0 ;  /* 0x000000090600780c */ /* 0x000fe20000701070 */
[----:B------:R-:W-:Y:S01]  /*7150*/  IMAD.MOV.U32 R19, RZ, RZ, -0x1 ;  /* 0xffffffffff137424 */ /* 0x000fe200078e00ff */
[----:B------:R-:W-:Y:S01]  /*7160*/  PLOP3.LUT P1, PT, PT, PT, UP0, 0x80, 0x0 ;  /* 0x000000000000781c */ /* 0x000fe20003f2f008 */
[----:B------:R-:W0:Y:S01]  /*7170*/  @P2 S2R R4, SR_CgaCtaId ;  /* 0x0000000000042919 */ /* 0x000e220000008800 */
[----:B------:R-:W-:-:S04]  /*7180*/  @P2 MOV R3, 0x400 ;  /* 0x0000040000032802 */ /* 0x000fc80000000f00 */
[----:B0-----:R-:W-:Y:S01]  /*7190*/  @P2 LEA R3, R4, R3, 0x18 ;  /* 0x0000000304032211 */ /* 0x001fe200078ec0ff */
[----:B------:R-:W-:-:S03]  /*71a0*/  IMAD.WIDE.U32 R4, R0, 0x38e38e39, RZ ;  /* 0x38e38e3900047825 */ /* 0x000fc600078e00ff */
[----:B------:R0:W-:Y:S01]  /*71b0*/  @P2 SYNCS.ARRIVE.TRANS64.A1T0 RZ, [R3+URZ+0xc8], RZ ;  /* 0x0000c8ff03ff29a7 */ /* 0x0001e2000810003f */
[----:B------:R-:W-:Y:S02]  /*71c0*/  IADD3 R16, P2, R16, UR52, RZ ;  /* 0x0000003410107c10 */ /* 0x000fe4000ff5e0ff */
[----:B------:R-:W-:Y:S02]  /*71d0*/  SHF.R.U32.HI R5, RZ, 0x1, R5 ;  /* 0x00000001ff057819 */ /* 0x000fe40000011605 */
[----:B------:R-:W-:Y:S02]  /*71e0*/  IADD3.X R17, R17, UR45, RZ, P2, !PT ;  /* 0x0000002d11117c10 */ /* 0x000fe400097fe4ff */
[----:B0-----:R-:W-:Y:S01]  /*71f0*/  SEL R3, RZ, 0x1, !P0 ;  /* 0x00000001ff037807 */ /* 0x001fe20004000000 */
[----:B------:R-:W-:Y:S01]  /*7200*/  IMAD R25, R5, -0x9, R0 ;  /* 0xfffffff705197824 */ /* 0x000fe200078e0200 */
[----:B------:R-:W-:Y:S02]  /*7210*/  ISETP.GE.U32.AND P0, PT, R16, UR4, PT ;  /* 0x0000000410007c0c */ /* 0x000fe4000bf06070 */
[----:B------:R-:W-:-:S02]  /*7220*/  LOP3.LUT R24, R24, R3, RZ, 0x3c, !PT ;  /* 0x0000000318187212 */ /* 0x000fc400078e3cff */
[----:B------:R-:W-:Y:S02]  /*7230*/  ISETP.GE.U32.AND.EX P0, PT, R17, UR5, PT, P0 ;  /* 0x0000000511007c0c */ /* 0x000fe4000bf06100 */
[----:B------:R-:W-:Y:S02]  /*7240*/  @P1 LOP3.LUT R24, R24, 0x1, R5, 0x78, !PT ;  /* 0x0000000118181812 */ /* 0x000fe400078e7805 */
[----:B------:R-:W-:-:S09]  /*7250*/  PRMT R0, RZ, 0x7610, R0 ;  /* 0x00007610ff007816 */ /* 0x000fd20000000000 */
[----:B------:R-:W-:Y:S05]  /*7260*/  @P0 BRA `(.L_x_186) ;  /* 0x0000000400480947 */ /* 0x000fea0003800000 */
[----:B------:R-:W-:Y:S01]  /*7270*/  ULDC.64 UR4, c[0x0][0x628] ;  /* 0x00018a0000047ab9 */ /* 0x000fe20000000a00 */
[----:B------:R-:W0:Y:S01]  /*7280*/  S2R R3, SR_CTAID.X ;  /* 0x0000000000037919 */ /* 0x000e220000002500 */
[----:B------:R-:W-:Y:S01]  /*7290*/  ISETP.NE.U32.AND P0, PT, RZ, UR4, PT ;  /* 0x00000004ff007c0c */ /* 0x000fe2000bf05070 */
[----:B------:R-:W-:Y:S01]  /*72a0*/  ULDC UR7, c[0x0][0x630] ;  /* 0x00018c0000077ab9 */ /* 0x000fe20000000800 */
[----:B------:R-:W-:Y:S01]  /*72b0*/  IMAD.MOV.U32 R4, RZ, RZ, R16 ;  /* 0x000000ffff047224 */ /* 0x000fe200078e0010 */
[----:B------:R-:W1:Y:S01]  /*72c0*/  S2R R0, SR_CTAID.Y ;  /* 0x0000000000007919 */ /* 0x000e620000002600 */
[----:B------:R-:W-:Y:S01]  /*72d0*/  ISETP.NE.AND.EX P0, PT, RZ, UR5, PT, P0 ;  /* 0x00000005ff007c0c */ /* 0x000fe2000bf05300 */
[----:B------:R-:W-:-:S12]  /*72e0*/  IMAD.MOV.U32 R5, RZ, RZ, R17 ;  /* 0x000000ffff057224 */ /* 0x000fd800078e0011 */
[----:B------:R-:W-:Y:S05]  /*72f0*/  @!P0 BRA `(.L_x_187) ;  /* 0x0000000000288947 */ /* 0x000fea0003800000 */
[----:B------:R-:W-:Y:S02]  /*7300*/  ULDC UR6, c[0x0][0x634] ;  /* 0x00018d0000067ab9 */ /* 0x000fe40000000800 */
[----:B------:R-:W-:-:S05]  /*7310*/  IADD3 R9, P0, R16, UR6, RZ ;  /* 0x0000000610097c10 */ /* 0x000fca000ff1e0ff */
[----:B------:R-:W-:-:S04]  /*7320*/  IMAD.X R11, RZ, RZ, R17, P0 ;  /* 0x000000ffff0b7224 */ /* 0x000fc800000e0611 */
[----:B------:R-:W-:-:S04]  /*7330*/  IMAD.WIDE.U32 R6, R11, UR4, RZ ;  /* 0x000000040b067c25 */ /* 0x000fc8000f8e00ff */
[----:B------:R-:W-:-:S04]  /*7340*/  IMAD.WIDE.U32 R6, P0, R9, UR5, R6 ;  /* 0x0000000509067c25 */ /* 0x000fc8000f800006 */
[----:B------:R-:W-:-:S04]  /*7350*/  IMAD.WIDE.U32 R8, R9, UR4, RZ ;  /* 0x0000000409087c25 */ /* 0x000fc8000f8e00ff */
[----:B------:R-:W-:Y:S01]  /*7360*/  IMAD.X R5, RZ, RZ, RZ, P0 ;  /* 0x000000ffff057224 */ /* 0x000fe200000e06ff */
[----:B------:R-:W-:Y:S01]  /*7370*/  IADD3 RZ, P0, R9, R6, RZ ;  /* 0x0000000609ff7210 */ /* 0x000fe20007f1e0ff */
[----:B------:R-:W-:-:S04]  /*7380*/  IMAD.MOV.U32 R4, RZ, RZ, R7 ;  /* 0x000000ffff047224 */ /* 0x000fc800078e0007 */
[----:B------:R-:W-:-:S08]  /*7390*/  IMAD.WIDE.U32.X R4, R11, UR5, R4, P0 ;  /* 0x000000050b047c25 */ /* 0x000fd000080e0404 */
.L_x_187:
[--C-:B------:R-:W-:Y:S01]  /*73a0*/  SHF.R.U64 R19, R4, UR7, R5.reuse ;  /* 0x0000000704137c19 */ /* 0x100fe20008001205 */
[----:B------:R-:W-:Y:S01]  /*73b0*/  ULDC.64 UR4, c[0x0][0x620] ;  /* 0x0001880000047ab9 */ /* 0x000fe20000000a00 */
[----:B------:R-:W-:Y:S01]  /*73c0*/  SHF.R.U32.HI R4, RZ, UR7, R5 ;  /* 0x00000007ff047c19 */ /* 0x000fe20008011605 */
[----:B------:R-:W-:Y:S01]  /*73d0*/  ULDC.64 UR8, c[0x0][0x640] ;  /* 0x0001900000087ab9 */ /* 0x000fe20000000a00 */
[----:B------:R-:W-:Y:S01]  /*73e0*/  IADD3 R7, P0, RZ, -R19, RZ ;  /* 0x80000013ff077210 */ /* 0x000fe20007f1e0ff */
[----:B------:R-:W2:Y:S01]  /*73f0*/  LDC R13, c[0x0][0x148] ;  /* 0x00005200ff0d7b82 */ /* 0x000ea20000000800 */
[----:B0-----:R-:W-:Y:S01]  /*7400*/  I2FP.F32.U32 R8, R3 ;  /* 0x0000000300087245 */ /* 0x001fe20000201000 */
[----:B------:R-:W-:Y:S02]  /*7410*/  ULDC UR6, c[0x0][0x608] ;  /* 0x0001820000067ab9 */ /* 0x000fe40000000800 */
[----:B------:R-:W-:Y:S01]  /*7420*/  IMAD.X R4, RZ, RZ, ~R4, P0 ;  /* 0x000000ffff047224 */ /* 0x000fe200000e0e04 */
[----:B------:R-:W-:-:S03]  /*7430*/  ISETP.NE.U32.AND P0, PT, RZ, UR8, PT ;  /* 0x00000008ff007c0c */ /* 0x000fc6000bf05070 */
[----:B------:R-:W-:Y:S01]  /*7440*/  IMAD R6, R4, UR4, RZ ;  /* 0x0000000404067c24 */ /* 0x000fe2000f8e02ff */
[----:B------:R-:W-:Y:S01]  /*7450*/  ISETP.NE.AND.EX P0, PT, RZ, UR9, PT, P0 ;  /* 0x00000009ff007c0c */ /* 0x000fe2000bf05300 */
[----:B------:R-:W-:Y:S01]  /*7460*/  IMAD.WIDE.U32 R4, R7, UR4, R16 ;  /* 0x0000000407047c25 */ /* 0x000fe2000f8e0010 */
[----:B------:R-:W-:-:S03]  /*7470*/  ULDC UR4, c[0x0][0x150] ;  /* 0x0000540000047ab9 */ /* 0x000fc60000000800 */
[----:B------:R-:W-:Y:S01]  /*7480*/  FMUL R8, R8, UR4 ;  /* 0x0000000408087c20 */ /* 0x000fe20008400000 */
[----:B------:R-:W-:Y:S01]  /*7490*/  IMAD R7, R7, UR5, R6 ;  /* 0x0000000507077c24 */ /* 0x000fe2000f8e0206 */
[----:B------:R-:W-:Y:S01]  /*74a0*/  ULDC UR4, c[0x0][0x618] ;  /* 0x0001860000047ab9 */ /* 0x000fe20000000800 */
[----:B------:R-:W0:Y:S01]  /*74b0*/  LDC R6, c[0x0][0x144] ;  /* 0x00005100ff067b82 */ /* 0x000e220000000800 */
[----:B------:R-:W-:Y:S01]  /*74c0*/  ULDC UR5, c[0x0][0x154] ;  /* 0x0000550000057ab9 */ /* 0x000fe20000000800 */
[----:B------:R-:W-:Y:S01]  /*74d0*/  IMAD.IADD R5, R5, 0x1, R7 ;  /* 0x0000000105057824 */ /* 0x000fe200078e0207 */
[----:B------:R-:W3:Y:S04]  /*74e0*/  F2I.U32.TRUNC.NTZ R8, R8 ;  /* 0x0000000800087305 */ /* 0x000ee8000020f000 */
[----:B------:R-:W-:-:S02]  /*74f0*/  SHF.R.U64 R10, R4, UR4, R5 ;  /* 0x00000004040a7c19 */ /* 0x000fc40008001205 */
[----:B-1----:R-:W-:Y:S02]  /*7500*/  I2FP.F32.U32 R4, R0 ;  /* 0x0000000000047245 */ /* 0x002fe40000201000 */
[----:B------:R-:W-:Y:S01]  /*7510*/  SHF.R.U32.HI R5, RZ, UR4, R5 ;  /* 0x00000004ff057c19 */ /* 0x000fe20008011605 */
[----:B------:R-:W-:Y:S02]  /*7520*/  ULDC UR4, c[0x0][0x658] ;  /* 0x0001960000047ab9 */ /* 0x000fe40000000800 */
[----:B------:R-:W-:Y:S01]  /*7530*/  FMUL R7, R4, UR5 ;  /* 0x0000000504077c20 */ /* 0x000fe20008400000 */
[--C-:B------:R-:W-:Y:S02]  /*7540*/  SHF.R.U64 R12, R10, UR6, R5.reuse ;  /* 0x000000060a0c7c19 */ /* 0x100fe40008001205 */
[----:B------:R-:W-:Y:S01]  /*7550*/  SHF.R.U32.HI R5, RZ, UR6, R5 ;  /* 0x00000006ff057c19 */ /* 0x000fe20008011605 */
[----:B------:R1:W4:Y:S01]  /*7560*/  F2I.U32.TRUNC.NTZ R14, R7 ;  /* 0x00000007000e7305 */ /* 0x000322000020f000 */
[----:B---3--:R-:W-:-:S02]  /*7570*/  IMAD.MOV R8, RZ, RZ, -R8 ;  /* 0x000000ffff087224 */ /* 0x008fc400078e0a08 */
[--C-:B------:R-:W-:Y:S02]  /*7580*/  SHF.R.U64 R11, R12, UR4, R5.reuse ;  /* 0x000000040c0b7c19 */ /* 0x100fe40008001205 */
[----:B------:R-:W-:Y:S01]  /*7590*/  SHF.R.U32.HI R5, RZ, UR4, R5 ;  /* 0x00000004ff057c19 */ /* 0x000fe20008011605 */
[----:B0-----:R-:W-:Y:S02]  /*75a0*/  IMAD R3, R6, R8, R3 ;  /* 0x0000000806037224 */ /* 0x001fe400078e0203 */
[----:B------:R-:W-:Y:S01]  /*75b0*/  IMAD.MOV.U32 R4, RZ, RZ, R11 ;  /* 0x000000ffff047224 */ /* 0x000fe200078e000b */
[----:B-12-4-:R-:W-:Y:S06]  /*75c0*/  @!P0 BRA `(.L_x_188) ;  /* 0x0000000000288947 */ /* 0x016fec0003800000 */
        /* <DEDUP_REMOVED lines=10> */
.L_x_188:
[----:B------:R-:W-:Y:S01]  /*7670*/  ISETP.NE.AND P0, PT, R2, 0x1, PT ;  /* 0x000000010200780c */ /* 0x000fe20003f05270 */
[----:B------:R-:W-:Y:S01]  /*7680*/  ULDC UR4, c[0x0][0x648] ;  /* 0x0001920000047ab9 */ /* 0x000fe20000000800 */
[----:B------:R-:W-:Y:S01]  /*7690*/  IMAD.MOV R14, RZ, RZ, -R14 ;  /* 0x000000ffff0e7224 */ /* 0x000fe200078e0a0e */
[----:B------:R-:W-:Y:S01]  /*76a0*/  SHF.R.U64 R5, R4, UR4, R5 ;  /* 0x0000000404057c19 */ /* 0x000fe20008001205 */
[----:B------:R-:W-:Y:S01]  /*76b0*/  ULDC UR4, c[0x0][0x638] ;  /* 0x00018e0000047ab9 */ /* 0x000fe20000000800 */
[----:B------:R-:W-:Y:S01]  /*76c0*/  LOP3.LUT R12, R12, UR38, RZ, 0xc0, !PT ;  /* 0x000000260c0c7c12 */ /* 0x000fe2000f8ec0ff */
[----:B------:R-:W-:Y:S01]  /*76d0*/  ULDC UR5, c[0x0][0x610] ;  /* 0x0001840000057ab9 */ /* 0x000fe20000000800 */
[----:B------:R-:W-:-:S03]  /*76e0*/  LOP3.LUT R22, R10, UR39, RZ, 0xc0, !PT ;  /* 0x000000270a167c12 */ /* 0x000fc6000f8ec0ff */
[----:B------:R-:W-:-:S03]  /*76f0*/  IMAD R12, R5, UR37, R12 ;  /* 0x00000025050c7c24 */ /* 0x000fc6000f8e020c */
[----:B------:R-:W-:Y:S02]  /*7700*/  @P0 IMAD R3, R13, R14, R0 ;  /* 0x0000000e0d030224 */ /* 0x000fe400078e0200 */
[----:B------:R-:W-:Y:S02]  /*7710*/  IMAD.MOV R0, RZ, RZ, -R5 ;  /* 0x000000ffff007224 */ /* 0x000fe400078e0a05 */
[----:B------:R-:W-:Y:S02]  /*7720*/  IMAD R3, R12, UR5, R3 ;  /* 0x000000050c037c24 */ /* 0x000fe4000f8e0203 */
[----:B------:R-:W-:Y:S01]  /*7730*/  IMAD R11, R0, UR4, R11 ;  /* 0x00000004000b7c24 */ /* 0x000fe2000f8e020b */
[----:B------:R-:W-:Y:S01]  /*7740*/  ULDC UR4, c[0x0][0x600] ;  /* 0x0001800000047ab9 */ /* 0x000fe20000000800 */
[----:B------:R-:W-:Y:S02]  /*7750*/  IMAD.MOV.U32 R0, RZ, RZ, 0x1 ;  /* 0x00000001ff007424 */ /* 0x000fe400078e00ff */
[----:B------:R-:W-:-:S05]  /*7760*/  IMAD R22, R11, UR4, R22 ;  /* 0x000000040b167c24 */ /* 0x000fca000f8e0216 */
[----:B------:R-:W-:Y:S02]  /*7770*/  SEL R18, R22, R3, !P0 ;  /* 0x0000000316127207 */ /* 0x000fe40004000000 */
[----:B------:R-:W-:-:S07]  /*7780*/  SEL R22, R3, R22, !P0 ;  /* 0x0000001603167207 */ /* 0x000fce0004000000 */
.L_x_186:
[----:B------:R-:W-:Y:S05]  /*7790*/  BSYNC B0 ;  /* 0x0000000000007941 */ /* 0x000fea0003800000 */
.L_x_185:
[----:B------:R-:W-:-:S13]  /*77a0*/  LOP3.LUT P0, RZ, R0, 0xff, RZ, 0xc0, !PT ;  /* 0x000000ff00ff7812 */ /* 0x000fda000780c0ff */
[----:B------:R-:W-:Y:S05]  /*77b0*/  @P0 BRA `(.L_x_189) ;  /* 0xfffffff000040947 */ /* 0x000fea000383ffff */
[----:B------:R-:W-:Y:S05]  /*77c0*/  BSYNC B7 ;  /* 0x0000000000077941 */ /* 0x000fea0003800000 */
.L_x_175:
[----:B------:R-:W-:-:S03]  /*77d0*/  UMOV UR4, 0xffffffff ;  /* 0xffffffff00047882 */ /* 0x000fc60000000000 */
[----:B------:R-:W-:Y:S05]  /*77e0*/  BRA.DIV UR4, `(.L_x_190) ;  /* 0x0000000a04247947 */ /* 0x000fea000b800000 */
[----:B------:R-:W-:-:S13]  /*77f0*/  ELECT P6, URZ, PT ;  /* 0x00000000003f782f */ /* 0x000fda00038c0000 */
.L_x_213:
[----:B------:R-:W-:Y:S04]  /*7800*/  BSSY B0, `(.L_x_191) ;  /* 0x0000059000007945 */ /* 0x000fe80003800000 */
[----:B------:R-:W-:Y:S05]  /*7810*/  @!P6 BRA `(.L_x_192) ;  /* 0x00000004005ce947 */ /* 0x000fea0003800000 */
[----:B------:R-:W-:-:S04]  /*7820*/  ULOP3.LUT UR4, UR49, 0x2, URZ, 0xfc, !UPT ;  /* 0x0000000231047892 */ /* 0x000fc8000f8efc3f */
[----:B------:R-:W-:-:S06]  /*7830*/  UISETP.NE.AND UP0, UPT, UR4, 0x3, UPT ;  /* 0x000000030400788c */ /* 0x000fcc000bf05270 */
[----:B------:R-:W-:-:S13]  /*7840*/  PLOP3.LUT P0, PT, PT, PT, UP0, 0x80, 0x0 ;  /* 0x000000000000781c */ /* 0x000fda0003f0f008 */
[----:B------:R-:W-:Y:S05]  /*7850*/  @!P0 BRA `(.L_x_193) ;  /* 0x0000000000048947 */ /* 0x000fea0003800000 */
[----:B------:R-:W-:Y:S01]  /*7860*/  BPT.TRAP 0x1 ;  /* 0x000000040000795c */ /* 0x000fe20000300000 */
.L_x_193:
[----:B------:R-:W0:Y:S01]  /*7870*/  S2R R3, SR_CgaCtaId ;  /* 0x0000000000037919 */ /* 0x000e220000008800 */
[----:B------:R-:W-:Y:S02]  /*7880*/  MOV R0, 0x400 ;  /* 0x0000040000007802 */ /* 0x000fe40000000f00 */
[----:B------:R-:W-:Y:S02]  /*7890*/  SHF.L.U32 R2, R24, 0x1f, RZ ;  /* 0x0000001f18027819 */ /* 0x000fe400000006ff */
[----:B0-----:R-:W-:-:S05]  /*78a0*/  LEA R0, R3, R0, 0x18 ;  /* 0x0000000003007211 */ /* 0x001fca00078ec0ff */
[----:B------:R-:W-:-:S04]  /*78b0*/  VIADD R0, R0, 0x48 ;  /* 0x0000004800007836 */ /* 0x000fc80000000000 */
[C---:B------:R-:W-:Y:S02]  /*78c0*/  IMAD R5, R25.reuse, 0x8, R0 ;  /* 0x0000000819057824 */ /* 0x040fe400078e0200 */
[----:B------:R-:W-:Y:S02]  /*78d0*/  VIADD R25, R25, 0x1 ;  /* 0x0000000119197836 */ /* 0x000fe40000000000 */
[----:B------:R-:W0:Y:S03]  /*78e0*/  SYNCS.PHASECHK.TRANS64.TRYWAIT P0, [R5+URZ], R2 ;  /* 0x00000002050075a7 */ /* 0x000e26000800017f */
[----:B------:R-:W-:-:S04]  /*78f0*/  ISETP.NE.AND P1, PT, R25, 0x9, PT ;  /* 0x000000091900780c */ /* 0x000fc80003f25270 */
[----:B------:R-:W-:Y:S02]  /*7900*/  SEL R3, RZ, 0x1, P1 ;  /* 0x00000001ff037807 */ /* 0x000fe40000800000 */
[----:B------:R-:W-:Y:S02]  /*7910*/  SEL R25, R25, RZ, P1 ;  /* 0x000000ff19197207 */ /* 0x000fe40000800000 */
[----:B------:R-:W-:-:S03]  /*7920*/  LOP3.LUT R24, R24, R3, RZ, 0x3c, !PT ;  /* 0x0000000318187212 */ /* 0x000fc600078e3cff */
[----:B------:R-:W-:Y:S01]  /*7930*/  IMAD R7, R25, 0x8, R0 ;  /* 0x0000000819077824 */ /* 0x000fe200078e0200 */
[----:B------:R-:W-:Y:S01]  /*7940*/  SHF.L.U32 R4, R24, 0x1f, RZ ;  /* 0x0000001f18047819 */ /* 0x000fe200000006ff */
[----:B0-----:R-:W-:Y:S06]  /*7950*/  @!P0 BRA `(.L_x_194) ;  /* 0x0000000400e88947 */ /* 0x001fec0003800000 */
.L_x_214:
[----:B------:R-:W1:Y:S01]  /*7960*/  SYNCS.PHASECHK.TRANS64.TRYWAIT P0, [R7+URZ], R4 ;  /* 0x00000004070075a7 */ /* 0x000e62000800017f */
[----:B0-----:R-:W-:-:S05]  /*7970*/  VIADD R2, R25, 0x1 ;  /* 0x0000000119027836 */ /* 0x001fca0000000000 */
[----:B------:R-:W-:-:S04]  /*7980*/  ISETP.NE.AND P1, PT, R2, 0x9, PT ;  /* 0x000000090200780c */ /* 0x000fc80003f25270 */
[----:B------:R-:W-:Y:S02]  /*7990*/  SEL R3, RZ, 0x1, P1 ;  /* 0x00000001ff037807 */ /* 0x000fe40000800000 */
[----:B------:R-:W-:Y:S02]  /*79a0*/  SEL R9, R2, RZ, P1 ;  /* 0x000000ff02097207 */ /* 0x000fe40000800000 */
[----:B------:R-:W-:-:S03]  /*79b0*/  LOP3.LUT R24, R24, R3, RZ, 0x3c, !PT ;  /* 0x0000000318187212 */ /* 0x000fc600078e3cff */
[----:B------:R-:W-:Y:S01]  /*79c0*/  IMAD R6, R9, 0x8, R0 ;  /* 0x0000000809067824 */ /* 0x000fe200078e0200 */
[----:B------:R-:W-:Y:S01]  /*79d0*/  SHF.L.U32 R5, R24, 0x1f, RZ ;  /* 0x0000001f18057819 */ /* 0x000fe200000006ff */
[----:B-1----:R-:W-:Y:S06]  /*79e0*/  @!P0 BRA `(.L_x_195) ;  /* 0x0000000400d88947 */ /* 0x002fec0003800000 */
.L_x_215:
[----:B------:R-:W1:Y:S01]  /*79f0*/  SYNCS.PHASECHK.TRANS64.TRYWAIT P0, [R6+URZ], R5 ;  /* 0x00000005060075a7 */ /* 0x000e62000800017f */
[----:B------:R-:W-:-:S05]  /*7a00*/  VIADD R2, R9, 0x1 ;  /* 0x0000000109027836 */ /* 0x000fca0000000000 */
[----:B------:R-:W-:-:S04]  /*7a10*/  ISETP.NE.AND P1, PT, R2, 0x9, PT ;  /* 0x000000090200780c */ /* 0x000fc80003f25270 */
[----:B------:R-:W-:Y:S02]  /*7a20*/  SEL R3, RZ, 0x1, P1 ;  /* 0x00000001ff037807 */ /* 0x000fe40000800000 */
[----:B0-----:R-:W-:Y:S02]  /*7a30*/  SEL R7, R2, RZ, P1 ;  /* 0x000000ff02077207 */ /* 0x001fe40000800000 */
[----:B------:R-:W-:-:S03]  /*7a40*/  LOP3.LUT R24, R24, R3, RZ, 0x3c, !PT ;  /* 0x0000000318187212 */ /* 0x000fc600078e3cff */
[----:B------:R-:W-:Y:S01]  /*7a50*/  IMAD R9, R7, 0x8, R0 ;  /* 0x0000000807097824 */ /* 0x000fe200078e0200 */
[----:B------:R-:W-:Y:S01]  /*7a60*/  SHF.L.U32 R4, R24, 0x1f, RZ ;  /* 0x0000001f18047819 */ /* 0x000fe200000006ff */
[----:B-1----:R-:W-:Y:S06]  /*7a70*/  @!P0 BRA `(.L_x_196) ;  /* 0x0000000400c88947 */ /* 0x002fec0003800000 */
.L_x_216:
[----:B------:R-:W1:Y:S01]  /*7a80*/  SYNCS.PHASECHK.TRANS64.TRYWAIT P0, [R9+URZ], R4 ;  /* 0x00000004090075a7 */ /* 0x000e62000800017f */
[----:B------:R-:W-:-:S05]  /*7a90*/  VIADD R2, R7, 0x1 ;  /* 0x0000000107027836 */ /* 0x000fca0000000000 */
[----:B------:R-:W-:-:S04]  /*7aa0*/  ISETP.NE.AND P1, PT, R2, 0x9, PT ;  /* 0x000000090200780c */ /* 0x000fc80003f25270 */
[----:B------:R-:W-:Y:S02]  /*7ab0*/  SEL R3, RZ, 0x1, P1 ;  /* 0x00000001ff037807 */ /* 0x000fe40000800000 */
[----:B------:R-:W-:Y:S02]  /*7ac0*/  SEL R7, R2, RZ, P1 ;  /* 0x000000ff02077207 */ /* 0x000fe40000800000 */
[----:B------:R-:W-:-:S03]  /*7ad0*/  LOP3.LUT R24, R24, R3, RZ, 0x3c, !PT ;  /* 0x0000000318187212 */ /* 0x000fc600078e3cff */
[----:B0-----:R-:W-:Y:S01]  /*7ae0*/  IMAD R6, R7, 0x8, R0 ;  /* 0x0000000807067824 */ /* 0x001fe200078e0200 */
[----:B------:R-:W-:Y:S01]  /*7af0*/  SHF.L.U32 R5, R24, 0x1f, RZ ;  /* 0x0000001f18057819 */ /* 0x000fe200000006ff */
[----:B-1----:R-:W-:Y:S06]  /*7b00*/  @!P0 BRA `(.L_x_197) ;  /* 0x0000000400b88947 */ /* 0x002fec0003800000 */
.L_x_217:
        /* <DEDUP_REMOVED lines=9> */
.L_x_218:
[----:B------:R-:W1:Y:S01]  /*7ba0*/  SYNCS.PHASECHK.TRANS64.TRYWAIT P0, [R9+URZ], R4 ;  /* 0x00000004090075a7 */ /* 0x000e62000800017f */
[----:B------:R-:W-:-:S05]  /*7bb0*/  VIADD R2, R7, 0x1 ;  /* 0x0000000107027836 */ /* 0x000fca0000000000 */
[----:B------:R-:W-:-:S04]  /*7bc0*/  ISETP.NE.AND P1, PT, R2, 0x9, PT ;  /* 0x000000090200780c */ /* 0x000fc80003f25270 */
[----:B------:R-:W-:Y:S02]  /*7bd0*/  SEL R3, RZ, 0x1, P1 ;  /* 0x00000001ff037807 */ /* 0x000fe40000800000 */
[----:B------:R-:W-:Y:S02]  /*7be0*/  SEL R7, R2, RZ, P1 ;  /* 0x000000ff02077207 */ /* 0x000fe40000800000 */
[----:B------:R-:W-:-:S03]  /*7bf0*/  LOP3.LUT R24, R24, R3, RZ, 0x3c, !PT ;  /* 0x0000000318187212 */ /* 0x000fc600078e3cff */
[----:B------:R-:W-:Y:S01]  /*7c00*/  IMAD R8, R7, 0x8, R0 ;  /* 0x0000000807087824 */ /* 0x000fe200078e0200 */
[----:B0-----:R-:W-:Y:S01]  /*7c10*/  SHF.L.U32 R5, R24, 0x1f, RZ ;  /* 0x0000001f18057819 */ /* 0x001fe200000006ff */
[----:B-1----:R-:W-:Y:S06]  /*7c20*/  @!P0 BRA `(.L_x_199) ;  /* 0x0000000400988947 */ /* 0x002fec0003800000 */
.L_x_219:
[----:B------:R-:W1:Y:S01]  /*7c30*/  SYNCS.PHASECHK.TRANS64.TRYWAIT P0, [R8+URZ], R5 ;  /* 0x00000005080075a7 */ /* 0x000e62000800017f */
[----:B------:R-:W-:-:S05]  /*7c40*/  VIADD R2, R7, 0x1 ;  /* 0x0000000107027836 */ /* 0x000fca0000000000 */
[----:B------:R-:W-:-:S04]  /*7c50*/  ISETP.NE.AND P1, PT, R2, 0x9, PT ;  /* 0x000000090200780c */ /* 0x000fc80003f25270 */
[----:B------:R-:W-:Y:S02]  /*7c60*/  SEL R3, RZ, 0x1, P1 ;  /* 0x00000001ff037807 */ /* 0x000fe40000800000 */
[----:B------:R-:W-:Y:S02]  /*7c70*/  SEL R7, R2, RZ, P1 ;  /* 0x000000ff02077207 */ /* 0x000fe40000800000 */
[----:B0-----:R-:W-:-:S03]  /*7c80*/  LOP3.LUT R9, R24, R3, RZ, 0x3c, !PT ;  /* 0x0000000318097212 */ /* 0x001fc600078e3cff */
[----:B------:R-:W-:Y:S01]  /*7c90*/  IMAD R11, R7, 0x8, R0 ;  /* 0x00000008070b7824 */ /* 0x000fe200078e0200 */
[----:B------:R-:W-:Y:S01]  /*7ca0*/  SHF.L.U32 R6, R9, 0x1f, RZ ;  /* 0x0000001f09067819 */ /* 0x000fe200000006ff */
[----:B-1----:R-:W-:Y:S06]  /*7cb0*/  @!P0 BRA `(.L_x_200) ;  /* 0x0000000400888947 */ /* 0x002fec0003800000 */
.L_x_220:
[----:B------:R-:W1:Y:S01]  /*7cc0*/  SYNCS.PHASECHK.TRANS64.TRYWAIT P0, [R11+URZ], R6 ;  /* 0x000000060b0075a7 */ /* 0x000e62000800017f */
[----:B------:R-:W-:-:S05]  /*7cd0*/  VIADD R2, R7, 0x1 ;  /* 0x0000000107027836 */ /* 0x000fca0000000000 */
[----:B------:R-:W-:-:S04]  /*7ce0*/  ISETP.NE.AND P1, PT, R2, 0x9, PT ;  /* 0x000000090200780c */ /* 0x000fc80003f25270 */
[----:B------:R-:W-:Y:S02]  /*7cf0*/  SEL R4, RZ, 0x1, P1 ;  /* 0x00000001ff047807 */ /* 0x000fe40000800000 */
[----:B------:R-:W-:Y:S02]  /*7d00*/  SEL R3, R2, RZ, P1 ;  /* 0x000000ff02037207 */ /* 0x000fe40000800000 */
[----:B------:R-:W-:Y:S01]  /*7d10*/  LOP3.LUT R4, R9, R4, RZ, 0x3c, !PT ;  /* 0x0000000409047212 */ /* 0x000fe200078e3cff */
[----:B-1----:R-:W-:Y:S06]  /*7d20*/  @!P0 BRA `(.L_x_201) ;  /* 0x0000000400808947 */ /* 0x002fec0003800000 */
.L_x_221:
[----:B------:R-:W-:Y:S01]  /*7d30*/  IMAD R3, R3, 0x8, R0 ;  /* 0x0000000803037824 */ /* 0x000fe200078e0200 */
[----:B------:R-:W-:-:S07]  /*7d40*/  SHF.L.U32 R0, R4, 0x1f, RZ ;  /* 0x0000001f04007819 */ /* 0x000fce00000006ff */
.L_x_202:
[----:B--2---:R2:W3:Y:S02]  /*7d50*/  SYNCS.PHASECHK.TRANS64.TRYWAIT P0, [R3+URZ], R0 ;  /* 0x00000000030075a7 */ /* 0x0044e4000800017f */
[----:B---3--:R-:W-:Y:S05]  /*7d60*/  @!P0 NANOSLEEP.SYNCS 0x989680 ;  /* 0x009896800000895d */ /* 0x008fea0003900000 */
[----:B------:R-:W3:Y:S02]  /*7d70*/  @!P0 SYNCS.PHASECHK.TRANS64 P0, [R3+URZ], R0 ;  /* 0x00000000030085a7 */ /* 0x000ee4000800007f */
[----:B---3--:R-:W-:Y:S05]  /*7d80*/  @!P0 BRA `(.L_x_202) ;  /* 0xfffffffc00f08947 */ /* 0x008fea000383ffff */
.L_x_192:
[----:B------:R-:W-:Y:S05]  /*7d90*/  BSYNC B0 ;  /* 0x0000000000007941 */ /* 0x000fea0003800000 */
.L_x_191:
[----:B------:R-:W-:Y:S05]  /*7da0*/  EXIT ;  /* 0x000000000000794d */ /* 0x000fea0003800000 */
.L_x_16:
[----:B0-----:R0:W1:Y:S02]  /*7db0*/  SYNCS.PHASECHK.TRANS64.TRYWAIT P0, [R101+URZ+-0x8], R0 ;  /* 0xfffff800650075a7 */ /* 0x001064000800017f */
[----:B-1----:R-:W-:Y:S05]  /*7dc0*/  @!P0 NANOSLEEP.SYNCS 0x989680 ;  /* 0x009896800000895d */ /* 0x002fea0003900000 */
[----:B------:R-:W1:Y:S02]  /*7dd0*/  @!P0 SYNCS.PHASECHK.TRANS64 P0, [R101+URZ+-0x8], R0 ;  /* 0xfffff800650085a7 */ /* 0x000e64000800007f */
[----:B-1----:R-:W-:Y:S05]  /*7de0*/  @!P0 BRA `(.L_x_16) ;  /* 0xfffffffc00f08947 */ /* 0x002fea000383ffff */
[----:B------:R-:W-:Y:S05]  /*7df0*/  BRA `(.L_x_203) ;  /* 0xffffff98002c7947 */ /* 0x000fea000383ffff */
.L_x_20:
[----:B------:R-:W-:Y:S01]  /*7e00*/  CS2R R12, SRZ ;  /* 0x00000000000c7805 */ /* 0x000fe2000001ff00 */
[----:B------:R-:W-:Y:S02]  /*7e10*/  IMAD.MOV.U32 R11, RZ, RZ, 0x1f ;  /* 0x0000001fff0b7424 */ /* 0x000fe400078e00ff */
[----:B------:R-:W-:-:S07]  /*7e20*/  IMAD.MOV.U32 R15, RZ, RZ, -0x1 ;  /* 0xffffffffff0f7424 */ /* 0x000fce00078e00ff */
[----:B-----5:R-:W-:Y:S05]  /*7e30*/  WARPSYNC.COLLECTIVE R15, `(.L_x_204) ;  /* 0x000000000f087348 */ /* 0x020fea0003c00000 */
[----:B------:R0:W1:Y:S02]  /*7e40*/  SHFL.IDX P6, R14, R13, R12, R11 ;  /* 0x0000000c0d0e7389 */ /* 0x00006400000c000b */
[----:B01---5:R-:W-:Y:S01]  /*7e50*/  ENDCOLLECTIVE ;  /* 0x000000000000791b */ /* 0x023fe20003800000 */
.L_x_204:
[----:B------:R-:W-:Y:S05]  /*7e60*/  BRA `(.L_x_205) ;  /* 0xffffff9800fc7947 */ /* 0x000fea000383ffff */
.L_x_24:
[----:B-1----:R1:W2:Y:S02]  /*7e70*/  SYNCS.PHASECHK.TRANS64.TRYWAIT P1, [R3+URZ], R0 ;  /* 0x00000000030075a7 */ /* 0x0022a4000802017f */
[----:B--2---:R-:W-:Y:S05]  /*7e80*/  @!P1 NANOSLEEP.SYNCS 0x989680 ;  /* 0x009896800000995d */ /* 0x004fea0003900000 */
[----:B------:R-:W2:Y:S02]  /*7e90*/  @!P1 SYNCS.PHASECHK.TRANS64 P1, [R3+URZ], R0 ;  /* 0x00000000030095a7 */ /* 0x000ea4000802007f */
[----:B--2---:R-:W-:Y:S05]  /*7ea0*/  @!P1 BRA `(.L_x_24) ;  /* 0xfffffffc00f09947 */ /* 0x004fea000383ffff */
[----:B------:R-:W-:Y:S05]  /*7eb0*/  BRA `(.L_x_23) ;  /* 0xffffff9c00187947 */ /* 0x000fea000383ffff */
.L_x_29:
[----:B0-----:R0:W1:Y:S02]  /*7ec0*/  SYNCS.PHASECHK.TRANS64.TRYWAIT P1, [R3+URZ], R6 ;  /* 0x00000006030075a7 */ /* 0x001064000802017f */
[----:B-1----:R-:W-:Y:S05]  /*7ed0*/  @!P1 NANOSLEEP.SYNCS 0x989680 ;  /* 0x009896800000995d */ /* 0x002fea0003900000 */
[----:B------:R-:W1:Y:S02]  /*7ee0*/  @!P1 SYNCS.PHASECHK.TRANS64 P1, [R3+URZ], R6 ;  /* 0x00000006030095a7 */ /* 0x000e64000802007f */
[----:B-1----:R-:W-:Y:S05]  /*7ef0*/  @!P1 BRA `(.L_x_29) ;  /* 0xfffffffc00f09947 */ /* 0x002fea000383ffff */
[----:B------:R-:W-:Y:S05]  /*7f00*/  BRA `(.L_x_28) ;  /* 0xffffffa000347947 */ /* 0x000fea000383ffff */
.L_x_37:
[----:B------:R0:W0:Y:S02]  /*7f10*/  SYNCS.PHASECHK.TRANS64.TRYWAIT P1, [R6+URZ], R9 ;  /* 0x00000009060075a7 */ /* 0x000024000802017f */
[----:B0-----:R-:W-:Y:S05]  /*7f20*/  @!P1 NANOSLEEP.SYNCS 0x989680 ;  /* 0x009896800000995d */ /* 0x001fea0003900000 */
[----:B------:R-:W0:Y:S02]  /*7f30*/  @!P1 SYNCS.PHASECHK.TRANS64 P1, [R6+URZ], R9 ;  /* 0x00000009060095a7 */ /* 0x000e24000802007f */
[----:B0-----:R-:W-:Y:S05]  /*7f40*/  @!P1 BRA `(.L_x_37) ;  /* 0xfffffffc00f09947 */ /* 0x001fea000383ffff */
[----:B------:R-:W-:Y:S05]  /*7f50*/  BRA `(.L_x_36) ;  /* 0xffffffa400687947 */ /* 0x000fea000383ffff */
.L_x_43:
[----:B0-----:R0:W3:Y:S02]  /*7f60*/  SYNCS.PHASECHK.TRANS64.TRYWAIT P0, [R101+URZ+0x8], R0 ;  /* 0x00000800650075a7 */ /* 0x0010e4000800017f */
[----:B---3--:R-:W-:Y:S05]  /*7f70*/  @!P0 NANOSLEEP.SYNCS 0x989680 ;  /* 0x009896800000895d */ /* 0x008fea0003900000 */
[----:B------:R-:W3:Y:S02]  /*7f80*/  @!P0 SYNCS.PHASECHK.TRANS64 P0, [R101+URZ+0x8], R0 ;  /* 0x00000800650085a7 */ /* 0x000ee4000800007f */
[----:B---3--:R-:W-:Y:S05]  /*7f90*/  @!P0 BRA `(.L_x_43) ;  /* 0xfffffffc00f08947 */ /* 0x008fea000383ffff */
[----:B------:R-:W-:Y:S05]  /*7fa0*/  BRA `(.L_x_206) ;  /* 0xffffffa800e07947 */ /* 0x000fea000383ffff */
.L_x_176:
[----:B------:R-:W-:Y:S01]  /*7fb0*/  BSSY B0, `(.L_x_207) ;  /* 0x0000006000007945 */ /* 0x000fe20003800000 */
[----:B------:R-:W-:-:S07]  /*7fc0*/  IMAD.MOV.U32 R15, RZ, RZ, -0x1 ;  /* 0xffffffffff0f7424 */ /* 0x000fce00078e00ff */
[----:B-----5:R-:W-:Y:S05]  /*7fd0*/  WARPSYNC.COLLECTIVE R15, `(.L_x_208) ;  /* 0x000000000f0c7348 */ /* 0x020fea0003c00000 */
[----:B------:R-:W-:Y:S02]  /*7fe0*/  ELECT P6, UR62, PT ;  /* 0x00000000003e782f */ /* 0x000fe400038c0000 */
[----:B------:R-:W-:Y:S01]  /*7ff0*/  MOV R14, UR62 ;  /* 0x0000003e000e7c02 */ /* 0x000fe20008000f00 */
[----:B-----5:R-:W-:Y:S10]  /*8000*/  ENDCOLLECTIVE ;  /* 0x000000000000791b */ /* 0x020ff40003800000 */
.L_x_208:
[----:B------:R-:W-:Y:S05]  /*8010*/  BSYNC B0 ;  /* 0x0000000000007941 */ /* 0x000fea0003800000 */
.L_x_207:
[----:B------:R-:W-:Y:S05]  /*8020*/  BRA `(.L_x_209) ;  /* 0xffffffe400f47947 */ /* 0x000fea000383ffff */
.L_x_181:
[----:B0-----:R0:W2:Y:S02]  /*8030*/  SYNCS.PHASECHK.TRANS64.TRYWAIT P0, [R7+URZ+0x48], R4 ;  /* 0x00004804070075a7 */ /* 0x0010a4000800017f */
[----:B--2---:R-:W-:Y:S05]  /*8040*/  @!P0 NANOSLEEP.SYNCS 0x989680 ;  /* 0x009896800000895d */ /* 0x004fea0003900000 */
[----:B------:R-:W2:Y:S02]  /*8050*/  @!P0 SYNCS.PHASECHK.TRANS64 P0, [R7+URZ+0x48], R4 ;  /* 0x00004804070085a7 */ /* 0x000ea4000800007f */
[----:B--2---:R-:W-:Y:S05]  /*8060*/  @!P0 BRA `(.L_x_181) ;  /* 0xfffffffc00f08947 */ /* 0x004fea000383ffff */
[----:B------:R-:W-:Y:S05]  /*8070*/  BRA `(.L_x_210) ;  /* 0xffffffe800e47947 */ /* 0x000fea000383ffff */
.L_x_190:
[----:B------:R-:W-:Y:S01]  /*8080*/  BSSY B0, `(.L_x_211) ;  /* 0x0000006000007945 */ /* 0x000fe20003800000 */
[----:B------:R-:W-:-:S07]  /*8090*/  IMAD.MOV.U32 R15, RZ, RZ, -0x1 ;  /* 0xffffffffff0f7424 */ /* 0x000fce00078e00ff */
[----:B-----5:R-:W-:Y:S05]  /*80a0*/  WARPSYNC.COLLECTIVE R15, `(.L_x_212) ;  /* 0x000000000f0c7348 */ /* 0x020fea0003c00000 */
[----:B------:R-:W-:Y:S02]  /*80b0*/  ELECT P6, UR62, PT ;  /* 0x00000000003e782f */ /* 0x000fe400038c0000 */
[----:B------:R-:W-:Y:S01]  /*80c0*/  MOV R14, UR62 ;  /* 0x0000003e000e7c02 */ /* 0x000fe20008000f00 */
[----:B-----5:R-:W-:Y:S10]  /*80d0*/  ENDCOLLECTIVE ;  /* 0x000000000000791b */ /* 0x020ff40003800000 */
.L_x_212:
[----:B------:R-:W-:Y:S05]  /*80e0*/  BSYNC B0 ;  /* 0x0000000000007941 */ /* 0x000fea0003800000 */
.L_x_211:
[----:B------:R-:W-:Y:S05]  /*80f0*/  BRA `(.L_x_213) ;  /* 0xfffffff400c07947 */ /* 0x000fea000383ffff */
.L_x_194:
[----:B0-----:R0:W1:Y:S02]  /*8100*/  SYNCS.PHASECHK.TRANS64.TRYWAIT P0, [R5+URZ], R2 ;  /* 0x00000002050075a7 */ /* 0x001064000800017f */
[----:B-1----:R-:W-:Y:S05]  /*8110*/  @!P0 NANOSLEEP.SYNCS 0x989680 ;  /* 0x009896800000895d */ /* 0x002fea0003900000 */
[----:B------:R-:W1:Y:S02]  /*8120*/  @!P0 SYNCS.PHASECHK.TRANS64 P0, [R5+URZ], R2 ;  /* 0x00000002050085a7 */ /* 0x000e64000800007f */
[----:B-1----:R-:W-:Y:S05]  /*8130*/  @!P0 BRA `(.L_x_194) ;  /* 0xfffffffc00f08947 */ /* 0x002fea000383ffff */
[----:B------:R-:W-:Y:S05]  /*8140*/  BRA `(.L_x_214) ;  /* 0xfffffff800047947 */ /* 0x000fea000383ffff */
.L_x_195:
[----:B0-----:R0:W1:Y:S02]  /*8150*/  SYNCS.PHASECHK.TRANS64.TRYWAIT P0, [R7+URZ], R4 ;  /* 0x00000004070075a7 */ /* 0x001064000800017f */
[----:B-1----:R-:W-:Y:S05]  /*8160*/  @!P0 NANOSLEEP.SYNCS 0x989680 ;  /* 0x009896800000895d */ /* 0x002fea0003900000 */
[----:B------:R-:W1:Y:S02]  /*8170*/  @!P0 SYNCS.PHASECHK.TRANS64 P0, [R7+URZ], R4 ;  /* 0x00000004070085a7 */ /* 0x000e64000800007f */
[----:B-1----:R-:W-:Y:S05]  /*8180*/  @!P0 BRA `(.L_x_195) ;  /* 0xfffffffc00f08947 */ /* 0x002fea000383ffff */
[----:B------:R-:W-:Y:S05]  /*8190*/  BRA `(.L_x_215) ;  /* 0xfffffff800147947 */ /* 0x000fea000383ffff */
.L_x_196:
[----:B0-----:R0:W1:Y:S02]  /*81a0*/  SYNCS.PHASECHK.TRANS64.TRYWAIT P0, [R6+URZ], R5 ;  /* 0x00000005060075a7 */ /* 0x001064000800017f */
[----:B-1----:R-:W-:Y:S05]  /*81b0*/  @!P0 NANOSLEEP.SYNCS 0x989680 ;  /* 0x009896800000895d */ /* 0x002fea0003900000 */
[----:B------:R-:W1:Y:S02]  /*81c0*/  @!P0 SYNCS.PHASECHK.TRANS64 P0, [R6+URZ], R5 ;  /* 0x00000005060085a7 */ /* 0x000e64000800007f */
[----:B-1----:R-:W-:Y:S05]  /*81d0*/  @!P0 BRA `(.L_x_196) ;  /* 0xfffffffc00f08947 */ /* 0x002fea000383ffff */
[----:B------:R-:W-:Y:S05]  /*81e0*/  BRA `(.L_x_216) ;  /* 0xfffffff800247947 */ /* 0x000fea000383ffff */
.L_x_197:
[----:B0-----:R0:W1:Y:S02]  /*81f0*/  SYNCS.PHASECHK.TRANS64.TRYWAIT P0, [R9+URZ], R4 ;  /* 0x00000004090075a7 */ /* 0x001064000800017f */
[----:B-1----:R-:W-:Y:S05]  /*8200*/  @!P0 NANOSLEEP.SYNCS 0x989680 ;  /* 0x009896800000895d */ /* 0x002fea0003900000 */
[----:B------:R-:W1:Y:S02]  /*8210*/  @!P0 SYNCS.PHASECHK.TRANS64 P0, [R9+URZ], R4 ;  /* 0x00000004090085a7 */ /* 0x000e64000800007f */
[----:B-1----:R-:W-:Y:S05]  /*8220*/  @!P0 BRA `(.L_x_197) ;  /* 0xfffffffc00f08947 */ /* 0x002fea000383ffff */
[----:B------:R-:W-:Y:S05]  /*8230*/  BRA `(.L_x_217) ;  /* 0xfffffff800347947 */ /* 0x000fea000383ffff */
.L_x_198:
[----:B0-----:R0:W1:Y:S02]  /*8240*/  SYNCS.PHASECHK.TRANS64.TRYWAIT P0, [R6+URZ], R5 ;  /* 0x00000005060075a7 */ /* 0x001064000800017f */
[----:B-1----:R-:W-:Y:S05]  /*8250*/  @!P0 NANOSLEEP.SYNCS 0x989680 ;  /* 0x009896800000895d */ /* 0x002fea0003900000 */
[----:B------:R-:W1:Y:S02]  /*8260*/  @!P0 SYNCS.PHASECHK.TRANS64 P0, [R6+URZ], R5 ;  /* 0x00000005060085a7 */ /* 0x000e64000800007f */
[----:B-1----:R-:W-:Y:S05]  /*8270*/  @!P0 BRA `(.L_x_198) ;  /* 0xfffffffc00f08947 */ /* 0x002fea000383ffff */
[----:B------:R-:W-:Y:S05]  /*8280*/  BRA `(.L_x_218) ;  /* 0xfffffff800447947 */ /* 0x000fea000383ffff */
.L_x_199:
[----:B0-----:R0:W1:Y:S02]  /*8290*/  SYNCS.PHASECHK.TRANS64.TRYWAIT P0, [R9+URZ], R4 ;  /* 0x00000004090075a7 */ /* 0x001064000800017f */
[----:B-1----:R-:W-:Y:S05]  /*82a0*/  @!P0 NANOSLEEP.SYNCS 0x989680 ;  /* 0x009896800000895d */ /* 0x002fea0003900000 */
[----:B------:R-:W1:Y:S02]  /*82b0*/  @!P0 SYNCS.PHASECHK.TRANS64 P0, [R9+URZ], R4 ;  /* 0x00000004090085a7 */ /* 0x000e64000800007f */
[----:B-1----:R-:W-:Y:S05]  /*82c0*/  @!P0 BRA `(.L_x_199) ;  /* 0xfffffffc00f08947 */ /* 0x002fea000383ffff */
[----:B------:R-:W-:Y:S05]  /*82d0*/  BRA `(.L_x_219) ;  /* 0xfffffff800547947 */ /* 0x000fea000383ffff */
.L_x_200:
[----:B0-----:R0:W1:Y:S02]  /*82e0*/  SYNCS.PHASECHK.TRANS64.TRYWAIT P0, [R8+URZ], R5 ;  /* 0x00000005080075a7 */ /* 0x001064000800017f */
[----:B-1----:R-:W-:Y:S05]  /*82f0*/  @!P0 NANOSLEEP.SYNCS 0x989680 ;  /* 0x009896800000895d */ /* 0x002fea0003900000 */
[----:B------:R-:W1:Y:S02]  /*8300*/  @!P0 SYNCS.PHASECHK.TRANS64 P0, [R8+URZ], R5 ;  /* 0x00000005080085a7 */ /* 0x000e64000800007f */
[----:B-1----:R-:W-:Y:S05]  /*8310*/  @!P0 BRA `(.L_x_200) ;  /* 0xfffffffc00f08947 */ /* 0x002fea000383ffff */
[----:B------:R-:W-:Y:S05]  /*8320*/  BRA `(.L_x_220) ;  /* 0xfffffff800647947 */ /* 0x000fea000383ffff */
.L_x_201:
[----:B-1----:R1:W2:Y:S02]  /*8330*/  SYNCS.PHASECHK.TRANS64.TRYWAIT P0, [R11+URZ], R6 ;  /* 0x000000060b0075a7 */ /* 0x0022a4000800017f */
[----:B--2---:R-:W-:Y:S05]  /*8340*/  @!P0 NANOSLEEP.SYNCS 0x989680 ;  /* 0x009896800000895d */ /* 0x004fea0003900000 */
[----:B------:R-:W2:Y:S02]  /*8350*/  @!P0 SYNCS.PHASECHK.TRANS64 P0, [R11+URZ], R6 ;  /* 0x000000060b0085a7 */ /* 0x000ea4000800007f */
[----:B--2---:R-:W-:Y:S05]  /*8360*/  @!P0 BRA `(.L_x_201) ;  /* 0xfffffffc00f08947 */ /* 0x004fea000383ffff */
[----:B------:R-:W-:Y:S05]  /*8370*/  BRA `(.L_x_221) ;  /* 0xfffffff8006c7947 */ /* 0x000fea000383ffff */
.L_x_222:
[----:B------:R-:W-:-:S00]  /*8380*/  BRA `(.L_x_222) ;  /* 0xfffffffc00fc7947 */ /* 0x000fc0000383ffff */
[----:B------:R-:W-:-:S00]  /*8390*/  NOP ;  /* 0x0000000000007918 */ /* 0x000fc00000000000 */
        /* <DEDUP_REMOVED lines=14> */
.L_x_223:


//--------------------- .nv.global.init           --------------------------
	.section	.nv.global.init,"aw",@progbits
.nv.global.init:
	.type		$str$24,@object
	.size		$str$24,($str$25 - $str$24)
$str$24:
        /*0000*/ 	.byte	0x28, 0x61, 0x64, 0x64, 0x72, 0x65, 0x73, 0x73, 0x20, 0x26, 0x20, 0x6d, 0x61, 0x73, 0x6b, 0x29
        /*0010*/ 	.byte	0x20, 0x3d, 0x3d, 0x20, 0x30, 0x00
	.type		$str$25,@object
	.size		$str$25,(__unnamed_1 - $str$25)
$str$25:
        /*0016*/ 	.byte	0x2f, 0x74, 0x6d, 0x70, 0x2f, 0x63, 0x75, 0x74, 0x6c, 0x61, 0x73, 0x73, 0x5f, 0x73, 0x77, 0x65
        /*0026*/ 	.byte	0x65, 0x70, 0x5f, 0x73, 0x72, 0x63, 0x2f, 0x69, 0x6e, 0x63, 0x6c, 0x75, 0x64, 0x65, 0x2f, 0x63
        /*0036*/ 	.byte	0x75, 0x74, 0x65, 0x2f, 0x70, 0x6f, 0x69, 0x6e, 0x74, 0x65, 0x72, 0x5f, 0x66, 0x6c, 0x61, 0x67
        /*0046*/ 	.byte	0x67, 0x65, 0x64, 0x2e, 0x68, 0x70, 0x70, 0x00
	.type		__unnamed_1,@object
	.size		__unnamed_1,(__unnamed_2 - __unnamed_1)
__unnamed_1:
        /*004e*/ 	.byte	0x61, 0x75, 0x74, 0x6f, 0x20, 0x63, 0x75, 0x74, 0x65, 0x3a, 0x3a, 0x61, 0x73, 0x5f, 0x70, 0x6f
        /* <DEDUP_REMOVED lines=27> */
        /*020e*/ 	.byte	0x30, 0x34, 0x38, 0x3e, 0x3e, 0x3e, 0x3e, 0x3e, 0x20, 0x26, 0x5d, 0x00
	.type		__unnamed_2,@object
	.size		__unnamed_2,(.L_1 - __unnamed_2)
__unnamed_2:
        /* <DEDUP_REMOVED lines=28> */
        /*03da*/ 	.byte	0x3c, 0x34, 0x30, 0x39, 0x36, 0x3e, 0x3e, 0x3e, 0x3e, 0x3e, 0x20, 0x26, 0x5d, 0x00
.L_1:


//--------------------- .nv.shared._ZN7cutlass13device_kernelINS_4gemm6kernel13GemmUniversalIN4cute5tupleIJiiiiEEENS1_10collective13CollectiveMmaINS1_39MainloopSm90TmaGmmaRmemAWarpSpecializedILi9ENS5_IJNS4_1CILi1EEESB_SB_EEENS1_32KernelTmaWarpSpecializedPingpongEEENS5_IJNSA_ILi64EEENSA_ILi128EEENSA_ILi32EEEEEEfNS5_IJSB_llEEEfNS5_IJlSB_lEEENS4_8TiledMMAINS4_8MMA_AtomIJNS4_4SM904GMMA30MMA_64x128x8_F32TF32TF32_RS_TNILNSO_7ScaleInE1ELSQ_1EEEEEENS4_6LayoutISC_NS5_IJNSA_ILi0EEESU_SU_EEEEENS5_IJNS4_10UnderscoreESX_SX_EEEEENS4_13SM90_TMA_LOADENS4_14ComposedLayoutINS4_7SwizzleILi1ELi4ELi3EEENS4_18smem_ptr_flag_bitsILi32EEENST_INS5_IJNSA_ILi8EEES16_EEENS5_IJSB_S16_EEEEEEENS4_9Copy_AtomIJNS4_39AutoVectorizingCopyWithAssumedAlignmentILi128EEEfEEENS4_8identityES10_NS11_INS12_ILi3ELi4ELi3EEES15_NST_INS5_IJS16_SH_EEENS5_IJSH_SB_EEEEEEEvS1F_EENS_8epilogue10collective6detail29Sm90TmaWarpSpecializedAdapterINS1N_15DefaultEpilogueIfSK_SK_NS1M_6thread17LinearCombinationIfLi1EffLNS1R_9ScaleType4KindE0ELNS_15FloatRoundStyleE2EfEENS1_15EpilogueDefaultEEEEEvvEEEEvNT_6ParamsE --------------------------
	.section	.nv.shared._ZN7cutlass13device_kernelINS_4gemm6kernel13GemmUniversalIN4cute5tupleIJiiiiEEENS1_10collective13CollectiveMmaINS1_39MainloopSm90TmaGmmaRmemAWarpSpecializedILi9ENS5_IJNS4_1CILi1EEESB_SB_EEENS1_32KernelTmaWarpSpecializedPingpongEEENS5_IJNSA_ILi64EEENSA_ILi128EEENSA_ILi32EEEEEEfNS5_IJSB_llEEEfNS5_IJlSB_lEEENS4_8TiledMMAINS4_8MMA_AtomIJNS4_4SM904GMMA30MMA_64x128x8_F32TF32TF32_RS_TNILNSO_7ScaleInE1ELSQ_1EEEEEENS4_6LayoutISC_NS5_IJNSA_ILi0EEESU_SU_EEEEENS5_IJNS4_10UnderscoreESX_SX_EEEEENS4_13SM90_TMA_LOADENS4_14ComposedLayoutINS4_7SwizzleILi1ELi4ELi3EEENS4_18smem_ptr_flag_bitsILi32EEENST_INS5_IJNSA_ILi8EEES16_EEENS5_IJSB_S16_EEEEEEENS4_9Copy_AtomIJNS4_39AutoVectorizingCopyWithAssumedAlignmentILi128EEEfEEENS4_8identityES10_NS11_INS12_ILi3ELi4ELi3EEES15_NST_INS5_IJS16_SH_EEENS5_IJSH_SB_EEEEEEEvS1F_EENS_8epilogue10collective6detail29Sm90TmaWarpSpecializedAdapterINS1N_15DefaultEpilogueIfSK_SK_NS1M_6thread17LinearCombinationIfLi1EffLNS1R_9ScaleType4KindE0ELNS_15FloatRoundStyleE2EfEENS1_15EpilogueDefaultEEEEEvvEEEEvNT_6ParamsE,"aw",@nobits
	.sectionflags	@""
	.align	16
	.zero		1024


//--------------------- .nv.shared.reserved.0     --------------------------
	.section	.nv.shared.reserved.0,"aw",@nobits
	.weak		__nv_reservedSMEM_offset_0_alias
	.size		__nv_reservedSMEM_offset_0_alias, 0, 0
	.other		__nv_reservedSMEM_offset_0_alias,@"STO_CUDA_RESERVED_SHARED STV_DEFAULT"
__nv_reservedSMEM_offset_0_alias:
	.zero		0


//--------------------- .nv.global                --------------------------
	.section	.nv.global,"aw",@nobits
.nv.global:
	.type		_ZN40_INTERNAL_dde7417a_4_k_cu_1ecda5e6_328214cute1_E,@object
	.size		_ZN40_INTERNAL_dde7417a_4_k_cu_1ecda5e6_328214cute1_E,(_ZN40_INTERNAL_dde7417a_4_k_cu_1ecda5e6_328214cuda3std3__45__cpo6cbeginE - _ZN40_INTERNAL_dde7417a_4_k_cu_1ecda5e6_328214cute1_E)
_ZN40_INTERNAL_dde7417a_4_k_cu_1ecda5e6_328214cute1_E:
	.zero		1
	.type		_ZN40_INTERNAL_dde7417a_4_k_cu_1ecda5e6_328214cuda3std3__45__cpo6cbeginE,@object
	.size		_ZN40_INTERNAL_dde7417a_4_k_cu_1ecda5e6_328214cuda3std3__45__cpo6cbeginE,(_ZN40_INTERNAL_dde7417a_4_k_cu_1ecda5e6_328214cuda3std3__48in_placeE - _ZN40_INTERNAL_dde7417a_4_k_cu_1ecda5e6_328214cuda3std3__45__cpo6cbeginE)
_ZN40_INTERNAL_dde7417a_4_k_cu_1ecda5e6_328214cuda3std3__45__cpo6cbeginE:
	.zero		1
	.type		_ZN40_INTERNAL_dde7417a_4_k_cu_1ecda5e6_328214cuda3std3__48in_placeE,@object
	.size		_ZN40_INTERNAL_dde7417a_4_k_cu_1ecda5e6_328214cuda3std3__48in_placeE,(_ZN40_INTERNAL_dde7417a_4_k_cu_1ecda5e6_328214cuda3std6ranges3__45__cpo9iter_moveE - _ZN40_INTERNAL_dde7417a_4_k_cu_1ecda5e6_328214cuda3std3__48in_placeE)
_ZN40_INTERNAL_dde7417a_4_k_cu_1ecda5e6_328214cuda3std3__48in_placeE:
	.zero		1
	.type		_ZN40_INTERNAL_dde7417a_4_k_cu_1ecda5e6_328214cuda3std6ranges3__45__cpo9iter_moveE,@object
	.size		_ZN40_INTERNAL_dde7417a_4_k_cu_1ecda5e6_328214cuda3std6ranges3__45__cpo9iter_moveE,(_ZN40_INTERNAL_dde7417a_4_k_cu_1ecda5e6_328214cuda3std3__45__cpo5beginE - _ZN40_INTERNAL_dde7417a_4_k_cu_1ecda5e6_328214cuda3std6ranges3__45__cpo9iter_moveE)
_ZN40_INTERNAL_dde7417a_4_k_cu_1ecda5e6_328214cuda3std6ranges3__45__cpo9iter_moveE:
	.zero		1
	.type		_ZN40_INTERNAL_dde7417a_4_k_cu_1ecda5e6_328214cuda3std3__45__cpo5beginE,@object
	.size		_ZN40_INTERNAL_dde7417a_4_k_cu_1ecda5e6_328214cuda3std3__45__cpo5beginE,(_ZN40_INTERNAL_dde7417a_4_k_cu_1ecda5e6_328214cuda3std3__442_GLOBAL__N__dde7417a_4_k_cu_1ecda5e6_328216ignoreE - _ZN40_INTERNAL_dde7417a_4_k_cu_1ecda5e6_328214cuda3std3__45__cpo5beginE)
_ZN40_INTERNAL_dde7417a_4_k_cu_1ecda5e6_328214cuda3std3__45__cpo5beginE:
	.zero		1
	.type		_ZN40_INTERNAL_dde7417a_4_k_cu_1ecda5e6_328214cuda3std3__442_GLOBAL__N__dde7417a_4_k_cu_1ecda5e6_328216ignoreE,@object
	.size		_ZN40_INTERNAL_dde7417a_4_k_cu_1ecda5e6_328214cuda3std3__442_GLOBAL__N__dde7417a_4_k_cu_1ecda5e6_328216ignoreE,(_ZN40_INTERNAL_dde7417a_4_k_cu_1ecda5e6_328214cute7productE - _ZN40_INTERNAL_dde7417a_4_k_cu_1ecda5e6_328214cuda3std3__442_GLOBAL__N__dde7417a_4_k_cu_1ecda5e6_328216ignoreE)
_ZN40_INTERNAL_dde7417a_4_k_cu_1ecda5e6_328214cuda3std3__442_GLOBAL__N__dde7417a_4_k_cu_1ecda5e6_328216ignoreE:
	.zero		1
	.type		_ZN40_INTERNAL_dde7417a_4_k_cu_1ecda5e6_328214cute7productE,@object
	.size		_ZN40_INTERNAL_dde7417a_4_k_cu_1ecda5e6_328214cute7productE,(_ZN40_INTERNAL_dde7417a_4_k_cu_1ecda5e6_328214cuda3std3__45__cpo3endE - _ZN40_INTERNAL_dde7417a_4_k_cu_1ecda5e6_328214cute7productE)
_ZN40_INTERNAL_dde7417a_4_k_cu_1ecda5e6_328214cute7productE:
	.zero		1
	.type		_ZN40_INTERNAL_dde7417a_4_k_cu_1ecda5e6_328214cuda3std3__45__cpo3endE,@object
	.size		_ZN40_INTERNAL_dde7417a_4_k_cu_1ecda5e6_328214cuda3std3__45__cpo3endE,(_ZN40_INTERNAL_dde7417a_4_k_cu_1ecda5e6_328214cuda3std3__419piecewise_constructE - _ZN40_INTERNAL_dde7417a_4_k_cu_1ecda5e6_328214cuda3std3__45__cpo3endE)
_ZN40_INTERNAL_dde7417a_4_k_cu_1ecda5e6_328214cuda3std3__45__cpo3endE:
	.zero		1
	.type		_ZN40_INTERNAL_dde7417a_4_k_cu_1ecda5e6_328214cuda3std3__419piecewise_constructE,@object
	.size		_ZN40_INTERNAL_dde7417a_4_k_cu_1ecda5e6_328214cuda3std3__419piecewise_constructE,(_ZN40_INTERNAL_dde7417a_4_k_cu_1ecda5e6_328214cuda3std3__45__cpo4cendE - _ZN40_INTERNAL_dde7417a_4_k_cu_1ecda5e6_328214cuda3std3__419piecewise_constructE)
_ZN40_INTERNAL_dde7417a_4_k_cu_1ecda5e6_328214cuda3std3__419piecewise_constructE:
	.zero		1
	.type		_ZN40_INTERNAL_dde7417a_4_k_cu_1ecda5e6_328214cuda3std3__45__cpo4cendE,@object
	.size		_ZN40_INTERNAL_dde7417a_4_k_cu_1ecda5e6_328214cuda3std3__45__cpo4cendE,(_ZN40_INTERNAL_dde7417a_4_k_cu_1ecda5e6_328214cuda3std6ranges3__45__cpo4swapE - _ZN40_INTERNAL_dde7417a_4_k_cu_1ecda5e6_328214cuda3std3__45__cpo4cendE)
_ZN40_INTERNAL_dde7417a_4_k_cu_1ecda5e6_328214cuda3std3__45__cpo4cendE:
	.zero		1
	.type		_ZN40_INTERNAL_dde7417a_4_k_cu_1ecda5e6_328214cuda3std6ranges3__45__cpo4swapE,@object
	.size		_ZN40_INTERNAL_dde7417a_4_k_cu_1ecda5e6_328214cuda3std6ranges3__45__cpo4swapE,(.L_9 - _ZN40_INTERNAL_dde7417a_4_k_cu_1ecda5e6_328214cuda3std6ranges3__45__cpo4swapE)
_ZN40_INTERNAL_dde7417a_4_k_cu_1ecda5e6_328214cuda3std6ranges3__45__cpo4swapE:
	.zero		1
.L_9:


//--------------------- .nv.constant0._ZN7cutlass13device_kernelINS_4gemm6kernel13GemmUniversalIN4cute5tupleIJiiiiEEENS1_10collective13CollectiveMmaINS1_39MainloopSm90TmaGmmaRmemAWarpSpecializedILi9ENS5_IJNS4_1CILi1EEESB_SB_EEENS1_32KernelTmaWarpSpecializedPingpongEEENS5_IJNSA_ILi64EEENSA_ILi128EEENSA_ILi32EEEEEEfNS5_IJSB_llEEEfNS5_IJlSB_lEEENS4_8TiledMMAINS4_8MMA_AtomIJNS4_4SM904GMMA30MMA_64x128x8_F32TF32TF32_RS_TNILNSO_7ScaleInE1ELSQ_1EEEEEENS4_6LayoutISC_NS5_IJNSA_ILi0EEESU_SU_EEEEENS5_IJNS4_10UnderscoreESX_SX_EEEEENS4_13SM90_TMA_LOADENS4_14ComposedLayoutINS4_7SwizzleILi1ELi4ELi3EEENS4_18smem_ptr_flag_bitsILi32EEENST_INS5_IJNSA_ILi8EEES16_EEENS5_IJSB_S16_EEEEEEENS4_9Copy_AtomIJNS4_39AutoVectorizingCopyWithAssumedAlignmentILi128EEEfEEENS4_8identityES10_NS11_INS12_ILi3ELi4ELi3EEES15_NST_INS5_IJS16_SH_EEENS5_IJSH_SB_EEEEEEEvS1F_EENS_8epilogue10collective6detail29Sm90TmaWarpSpecializedAdapterINS1N_15DefaultEpilogueIfSK_SK_NS1M_6thread17LinearCombinationIfLi1EffLNS1R_9ScaleType4KindE0ELNS_15FloatRoundStyleE2EfEENS1_15EpilogueDefaultEEEEEvvEEEEvNT_6ParamsE --------------------------
	.section	.nv.constant0._ZN7cutlass13device_kernelINS_4gemm6kernel13GemmUniversalIN4cute5tupleIJiiiiEEENS1_10collective13CollectiveMmaINS1_39MainloopSm90TmaGmmaRmemAWarpSpecializedILi9ENS5_IJNS4_1CILi1EEESB_SB_EEENS1_32KernelTmaWarpSpecializedPingpongEEENS5_IJNSA_ILi64EEENSA_ILi128EEENSA_ILi32EEEEEEfNS5_IJSB_llEEEfNS5_IJlSB_lEEENS4_8TiledMMAINS4_8MMA_AtomIJNS4_4SM904GMMA30MMA_64x128x8_F32TF32TF32_RS_TNILNSO_7ScaleInE1ELSQ_1EEEEEENS4_6LayoutISC_NS5_IJNSA_ILi0EEESU_SU_EEEEENS5_IJNS4_10UnderscoreESX_SX_EEEEENS4_13SM90_TMA_LOADENS4_14ComposedLayoutINS4_7SwizzleILi1ELi4ELi3EEENS4_18smem_ptr_flag_bitsILi32EEENST_INS5_IJNSA_ILi8EEES16_EEENS5_IJSB_S16_EEEEEEENS4_9Copy_AtomIJNS4_39AutoVectorizingCopyWithAssumedAlignmentILi128EEEfEEENS4_8identityES10_NS11_INS12_ILi3ELi4ELi3EEES15_NST_INS5_IJS16_SH_EEENS5_IJSH_SB_EEEEEEEvS1F_EENS_8epilogue10collective6detail29Sm90TmaWarpSpecializedAdapterINS1N_15DefaultEpilogueIfSK_SK_NS1M_6thread17LinearCombinationIfLi1EffLNS1R_9ScaleType4KindE0ELNS_15FloatRoundStyleE2EfEENS1_15EpilogueDefaultEEEEEvvEEEEvNT_6ParamsE,"a",@progbits
	.sectionflags	@""
	.align	4
.nv.constant0._ZN7cutlass13device_kernelINS_4gemm6kernel13GemmUniversalIN4cute5tupleIJiiiiEEENS1_10collective13CollectiveMmaINS1_39MainloopSm90TmaGmmaRmemAWarpSpecializedILi9ENS5_IJNS4_1CILi1EEESB_SB_EEENS1_32KernelTmaWarpSpecializedPingpongEEENS5_IJNSA_ILi64EEENSA_ILi128EEENSA_ILi32EEEEEEfNS5_IJSB_llEEEfNS5_IJlSB_lEEENS4_8TiledMMAINS4_8MMA_AtomIJNS4_4SM904GMMA30MMA_64x128x8_F32TF32TF32_RS_TNILNSO_7ScaleInE1ELSQ_1EEEEEENS4_6LayoutISC_NS5_IJNSA_ILi0EEESU_SU_EEEEENS5_IJNS4_10UnderscoreESX_SX_EEEEENS4_13SM90_TMA_LOADENS4_14ComposedLayoutINS4_7SwizzleILi1ELi4ELi3EEENS4_18smem_ptr_flag_bitsILi32EEENST_INS5_IJNSA_ILi8EEES16_EEENS5_IJSB_S16_EEEEEEENS4_9Copy_AtomIJNS4_39AutoVectorizingCopyWithAssumedAlignmentILi128EEEfEEENS4_8identityES10_NS11_INS12_ILi3ELi4ELi3EEES15_NST_INS5_IJS16_SH_EEENS5_IJSH_SB_EEEEEEEvS1F_EENS_8epilogue10collective6detail29Sm90TmaWarpSpecializedAdapterINS1N_15DefaultEpilogueIfSK_SK_NS1M_6thread17LinearCombinationIfLi1EffLNS1R_9ScaleType4KindE0ELNS_15FloatRoundStyleE2EfEENS1_15EpilogueDefaultEEEEEvvEEEEvNT_6ParamsE:
	.zero		1664


//--------------------- SYMBOLS --------------------------

	.type		.nv.reservedSmem.offset0,@object
	.size		.nv.reservedSmem.offset0,0x4
	.type		__assertfail,@function
